	.target	sm_90a

	.elftype	@"ET_EXEC"


//--------------------- .note.nv.tkinfo           --------------------------
	.section	.note.nv.tkinfo,"",@"SHT_NOTE"
	.sectionflags	@"SHF_NOTE_NV_TKINFO"
	.tkinfo
        /*0018*/ 	.word	0x00000002
        /*0030*/ 	.string	""
        /*0030*/ 	.string	"ptxas"
        /*0030*/ 	.string	"Cuda compilation tools, release 13.0, V13.0.88"
        /*0030*/ 	.string	"Build cuda_13.0.r13.0/compiler.36424714_0"
        /*0030*/ 	.string	"-v  -suppress-debug-info  -lineinfo  -arch sm_90a "



//--------------------- .note.nv.cuinfo           --------------------------
	.section	.note.nv.cuinfo,"",@"SHT_NOTE"
	.sectionflags	@"SHF_NOTE_NV_CUINFO"
        /*0018*/ 	.short	0x0002
        /*001a*/ 	.short	0x005a
        /*001c*/ 	.short	0x0082
	.zero		2


//--------------------- .nv.info                  --------------------------
	.section	.nv.info,"",@"SHT_CUDA_INFO"
	.align	4


	//----- nvinfo : EIATTR_REGCOUNT
	.align		4
        /*0000*/ 	.byte	0x04, 0x2f
        /*0002*/ 	.short	(.L_1 - .L_0)
	.align		4
.L_0:
        /*0004*/ 	.word	index@(gluon_wgmma)
        /*0008*/ 	.word	0x0000005a


	//----- nvinfo : EIATTR_FRAME_SIZE
	.align		4
.L_1:
        /*000c*/ 	.byte	0x04, 0x11
        /*000e*/ 	.short	(.L_3 - .L_2)
	.align		4
.L_2:
        /*0010*/ 	.word	index@(gluon_wgmma)
        /*0014*/ 	.word	0x00000000


	//----- nvinfo : EIATTR_MIN_STACK_SIZE
	.align		4
.L_3:
        /*0018*/ 	.byte	0x04, 0x12
        /*001a*/ 	.short	(.L_5 - .L_4)
	.align		4
.L_4:
        /*001c*/ 	.word	index@(gluon_wgmma)
        /*0020*/ 	.word	0x00000000
.L_5:


//--------------------- .nv.compat                --------------------------
	.section	.nv.compat,"",@"SHT_CUDA_COMPAT_INFO"
	.align	4
        /*0000*/ 	.byte	0x02, 0x09, 0x01, 0x00, 0x02, 0x02, 0x04, 0x00, 0x02, 0x05, 0x05, 0x00, 0x03, 0x07, 0x01, 0x01
        /*0010*/ 	.byte	0x02, 0x03, 0x03, 0x00, 0x02, 0x06, 0x01, 0x00, 0x04, 0x0b, 0x08, 0x00, 0x00, 0x00, 0x00, 0x00
        /*0020*/ 	.byte	0x00, 0x00, 0x00, 0x00


//--------------------- .nv.info.gluon_wgmma      --------------------------
	.section	.nv.info.gluon_wgmma,"",@"SHT_CUDA_INFO"
	.sectionflags	@""
	.align	4


	//----- nvinfo : EIATTR_CUDA_API_VERSION
	.align		4
        /*0000*/ 	.byte	0x04, 0x37
        /*0002*/ 	.short	(.L_7 - .L_6)
.L_6:
        /*0004*/ 	.word	0x00000082


	//----- nvinfo : EIATTR_KPARAM_INFO
	.align		4
.L_7:
        /*0008*/ 	.byte	0x04, 0x17
        /*000a*/ 	.short	(.L_9 - .L_8)
.L_8:
        /*000c*/ 	.word	0x00000000
        /*0010*/ 	.short	0x000a
        /*0012*/ 	.short	0x0048
        /*0014*/ 	.byte	0x00, 0xf4, 0x21, 0x00


	//----- nvinfo : EIATTR_KPARAM_INFO
	.align		4
.L_9:
        /*0018*/ 	.byte	0x04, 0x17
        /*001a*/ 	.short	(.L_11 - .L_10)
.L_10:
        /*001c*/ 	.word	0x00000000
        /*0020*/ 	.short	0x0009
        /*0022*/ 	.short	0x0040
        /*0024*/ 	.byte	0x00, 0xf4, 0x21, 0x00


	//----- nvinfo : EIATTR_KPARAM_INFO
	.align		4
.L_11:
        /*0028*/ 	.byte	0x04, 0x17
        /*002a*/ 	.short	(.L_13 - .L_12)
.L_12:
        /*002c*/ 	.word	0x00000000
        /*0030*/ 	.short	0x0008
        /*0032*/ 	.short	0x0038
        /*0034*/ 	.byte	0x00, 0xf0, 0x21, 0x00


	//----- nvinfo : EIATTR_KPARAM_INFO
	.align		4
.L_13:
        /*0038*/ 	.byte	0x04, 0x17
        /*003a*/ 	.short	(.L_15 - .L_14)
.L_14:
        /*003c*/ 	.word	0x00000000
        /*0040*/ 	.short	0x0007
        /*0042*/ 	.short	0x0030
        /*0044*/ 	.byte	0x00, 0xf0, 0x21, 0x00


	//----- nvinfo : EIATTR_KPARAM_INFO
	.align		4
.L_15:
        /*0048*/ 	.byte	0x04, 0x17
        /*004a*/ 	.short	(.L_17 - .L_16)
.L_16:
        /*004c*/ 	.word	0x00000000
        /*0050*/ 	.short	0x0006
        /*0052*/ 	.short	0x0028
        /*0054*/ 	.byte	0x00, 0xf0, 0x21, 0x00


	//----- nvinfo : EIATTR_KPARAM_INFO
	.align		4
.L_17:
        /*0058*/ 	.byte	0x04, 0x17
        /*005a*/ 	.short	(.L_19 - .L_18)
.L_18:
        /*005c*/ 	.word	0x00000000
        /*0060*/ 	.short	0x0005
        /*0062*/ 	.short	0x0020
        /*0064*/ 	.byte	0x00, 0xf0, 0x11, 0x00


	//----- nvinfo : EIATTR_KPARAM_INFO
	.align		4
.L_19:
        /*0068*/ 	.byte	0x04, 0x17
        /*006a*/ 	.short	(.L_21 - .L_20)
.L_20:
        /*006c*/ 	.word	0x00000000
        /*0070*/ 	.short	0x0004
        /*0072*/ 	.short	0x001c
        /*0074*/ 	.byte	0x00, 0xf0, 0x11, 0x00


	//----- nvinfo : EIATTR_KPARAM_INFO
	.align		4
.L_21:
        /*0078*/ 	.byte	0x04, 0x17
        /*007a*/ 	.short	(.L_23 - .L_22)
.L_22:
        /*007c*/ 	.word	0x00000000
        /*0080*/ 	.short	0x0003
        /*0082*/ 	.short	0x0018
        /*0084*/ 	.byte	0x00, 0xf0, 0x11, 0x00


	//----- nvinfo : EIATTR_KPARAM_INFO
	.align		4
.L_23:
        /*0088*/ 	.byte	0x04, 0x17
        /*008a*/ 	.short	(.L_25 - .L_24)
.L_24:
        /*008c*/ 	.word	0x00000000
        /*0090*/ 	.short	0x0002
        /*0092*/ 	.short	0x0010
        /*0094*/ 	.byte	0x00, 0xf4, 0x21, 0x00


	//----- nvinfo : EIATTR_KPARAM_INFO
	.align		4
.L_25:
        /*0098*/ 	.byte	0x04, 0x17
        /*009a*/ 	.short	(.L_27 - .L_26)
.L_26:
        /*009c*/ 	.word	0x00000000
        /*00a0*/ 	.short	0x0001
        /*00a2*/ 	.short	0x0008
        /*00a4*/ 	.byte	0x00, 0xf4, 0x21, 0x00


	//----- nvinfo : EIATTR_KPARAM_INFO
	.align		4
.L_27:
        /*00a8*/ 	.byte	0x04, 0x17
        /*00aa*/ 	.short	(.L_29 - .L_28)
.L_28:
        /*00ac*/ 	.word	0x00000000
        /*00b0*/ 	.short	0x0000
        /*00b2*/ 	.short	0x0000
        /*00b4*/ 	.byte	0x00, 0xf4, 0x21, 0x00


	//----- nvinfo : EIATTR_SPARSE_MMA_MASK
	.align		4
.L_29:
        /*00b8*/ 	.byte	0x03, 0x50
        /*00ba*/ 	.short	0x0000


	//----- nvinfo : EIATTR_MAXREG_COUNT
	.align		4
        /*00bc*/ 	.byte	0x03, 0x1b
        /*00be*/ 	.short	0x00ff


	//----- nvinfo : EIATTR_NUM_BARRIERS
	.align		4
        /*00c0*/ 	.byte	0x02, 0x4c
        /*00c2*/ 	.byte	0x01
	.zero		1


	//----- nvinfo : EIATTR_MERCURY_ISA_VERSION
	.align		4
        /*00c4*/ 	.byte	0x03, 0x5f
        /*00c6*/ 	.short	0x0101


	//----- nvinfo : EIATTR_INT_WARP_WIDE_INSTR_OFFSETS
	.align		4
        /*00c8*/ 	.byte	0x04, 0x31
        /*00ca*/ 	.short	(.L_31 - .L_30)


	//   ....[0]....
.L_30:
        /*00cc*/ 	.word	0x00001420


	//   ....[1]....
        /*00d0*/ 	.word	0x000014b0


	//   ....[2]....
        /*00d4*/ 	.word	0x000018d0


	//   ....[3]....
        /*00d8*/ 	.word	0x000018e0


	//   ....[4]....
        /*00dc*/ 	.word	0x000018f0


	//   ....[5]....
        /*00e0*/ 	.word	0x00001900


	//   ....[6]....
        /*00e4*/ 	.word	0x00001d00


	//   ....[7]....
        /*00e8*/ 	.word	0x00001d20


	//----- nvinfo : EIATTR_COOP_GROUP_MASK_REGIDS
	.align		4
.L_31:
        /*00ec*/ 	.byte	0x04, 0x29
        /*00ee*/ 	.short	(.L_33 - .L_32)


	//   ....[0]....
.L_32:
        /*00f0*/ 	.word	0xffffffff


	//   ....[1]....
        /*00f4*/ 	.word	0xffffffff


	//   ....[2]....
        /*00f8*/ 	.word	0xffffffff


	//----- nvinfo : EIATTR_COOP_GROUP_INSTR_OFFSETS
	.align		4
.L_33:
        /*00fc*/ 	.byte	0x04, 0x28
        /*00fe*/ 	.short	(.L_35 - .L_34)


	//   ....[0]....
.L_34:
        /*0100*/ 	.word	0x00000150


	//   ....[1]....
        /*0104*/ 	.word	0x00000720


	//   ....[2]....
        /*0108*/ 	.word	0x00000cd0


	//----- nvinfo : EIATTR_MBARRIER_INSTR_OFFSETS
	.align		4
.L_35:
        /*010c*/ 	.byte	0x04, 0x39
        /*010e*/ 	.short	(.L_37 - .L_36)


	//   ....[0]....
.L_36:
        /*0110*/ 	.word	0x00001540
        /*0114*/ 	.word	0x000000ff
        /*0118*/ 	.word	0x00003000
        /*011c*/ 	.short	0x0100
        /*011e*/ 	.byte	0x08
	.zero		1


	//   ....[1]....
        /*0120*/ 	.word	0x00001a10
        /*0124*/ 	.word	0x000000ff
        /*0128*/ 	.word	0x00003000
        /*012c*/ 	.short	0x010a
        /*012e*/ 	.byte	0x08
	.zero		1


	//   ....[2]....
        /*0130*/ 	.word	0x00001c60
        /*0134*/ 	.word	0x000000ff
        /*0138*/ 	.word	0x00003000
        /*013c*/ 	.short	0x0108
        /*013e*/ 	.byte	0x08
	.zero		1


	//   ....[3]....
        /*0140*/ 	.word	0x00001fe0
        /*0144*/ 	.word	0x000000ff
        /*0148*/ 	.word	0x00003000
        /*014c*/ 	.short	0x010a
        /*014e*/ 	.byte	0x08
	.zero		1


	//----- nvinfo : EIATTR_NUM_MBARRIERS
	.align		4
.L_37:
        /*0150*/ 	.byte	0x03, 0x38
        /*0152*/ 	.short	0x0001


	//----- nvinfo : EIATTR_EXIT_INSTR_OFFSETS
	.align		4
        /*0154*/ 	.byte	0x04, 0x1c
        /*0156*/ 	.short	(.L_39 - .L_38)


	//   ....[0]....
.L_38:
        /*0158*/ 	.word	0x00001fd0


	//----- nvinfo : EIATTR_REQNTID
	.align		4
.L_39:
        /*015c*/ 	.byte	0x04, 0x10
        /*015e*/ 	.short	(.L_41 - .L_40)
.L_40:
        /*0160*/ 	.word	0x00000080
        /*0164*/ 	.word	0x00000001
        /*0168*/ 	.word	0x00000001


	//----- nvinfo : EIATTR_CRS_STACK_SIZE
	.align		4
.L_41:
        /*016c*/ 	.byte	0x04, 0x1e
        /*016e*/ 	.short	(.L_43 - .L_42)
.L_42:
        /*0170*/ 	.word	0x00000000


	//----- nvinfo : EIATTR_CBANK_PARAM_SIZE
	.align		4
.L_43:
        /*0174*/ 	.byte	0x03, 0x19
        /*0176*/ 	.short	0x0050


	//----- nvinfo : EIATTR_PARAM_CBANK
	.align		4
        /*0178*/ 	.byte	0x04, 0x0a
        /*017a*/ 	.short	(.L_45 - .L_44)
	.align		4
.L_44:
        /*017c*/ 	.word	index@(.nv.constant0.gluon_wgmma)
        /*0180*/ 	.short	0x0210
        /*0182*/ 	.short	0x0050


	//----- nvinfo : EIATTR_SW_WAR
	.align		4
.L_45:
        /*0184*/ 	.byte	0x04, 0x36
        /*0186*/ 	.short	(.L_47 - .L_46)
.L_46:
        /*0188*/ 	.word	0x00000008
.L_47:


//--------------------- .nv.callgraph             --------------------------
	.section	.nv.callgraph,"",@"SHT_CUDA_CALLGRAPH"
	.align	4
	.sectionentsize	8
	.align		4
        /*0000*/ 	.word	0x00000000
	.align		4
        /*0004*/ 	.word	0xffffffff
	.align		4
        /*0008*/ 	.word	0x00000000
	.align		4
        /*000c*/ 	.word	0xfffffffe
	.align		4
        /*0010*/ 	.word	0x00000000
	.align		4
        /*0014*/ 	.word	0xfffffffd
	.align		4
        /*0018*/ 	.word	0x00000000
	.align		4
        /*001c*/ 	.word	0xfffffffc


//--------------------- .text.gluon_wgmma         --------------------------
	.section	.text.gluon_wgmma,"ax",@progbits
	.align	128
        .global         gluon_wgmma
        .type           gluon_wgmma,@function
        .size           gluon_wgmma,(.L_x_52 - gluon_wgmma)
        .other          gluon_wgmma,@"STO_CUDA_ENTRY STV_DEFAULT"
gluon_wgmma:
.text.gluon_wgmma:
[----:B------:R-:W-:Y:S01]  /*0000*/  LDC R1, c[0x0][0x28] ;  /* 0x00000a00ff017b82 */ /* 0x000fe20000000800 */
[----:B------:R-:W1:Y:S07]  /*0010*/  S2R R0, SR_TID.X ;  /* 0x0000000000007919 */ /* 0x000e6e0000002100 */
[----:B------:R-:W2:Y:S01]  /*0020*/  S2UR UR4, SR_CgaCtaId ;  /* 0x00000000000479c3 */ /* 0x000ea20000008800 */
[----:B------:R-:W-:Y:S01]  /*0030*/  UMOV UR8, 0x400 ;  /* 0x0000040000087882 */ /* 0x000fe20000000000 */
[----:B------:R-:W-:Y:S01]  /*0040*/  ULDC UR6, c[0x0][0xc] ;  /* 0x0000030000067ab9 */ /* 0x000fe20000000800 */
[----:B------:R-:W-:Y:S01]  /*0050*/  ULDC.64 UR20, c[0x0][0x250] ;  /* 0x0000940000147ab9 */ /* 0x000fe20000000a00 */
[----:B------:R-:W-:Y:S04]  /*0060*/  BSSY B0, `(.L_x_0) ;  /* 0x000001e000007945 */ /* 0x000fe80003800000 */
[----:B------:R-:W3:Y:S08]  /*0070*/  LDC R3, c[0x0][0x228] ;  /* 0x00008a00ff037b82 */ /* 0x000ef00000000800 */
[----:B------:R-:W4:Y:S08]  /*0080*/  LDC R11, c[0x0][0x230] ;  /* 0x00008c00ff0b7b82 */ /* 0x000f300000000800 */
[----:B------:R-:W-:Y:S01]  /*0090*/  S2UR UR36, SR_CTAID.Y ;  /* 0x00000000002479c3 */ /* 0x000fe20000002600 */
[----:B--2---:R-:W-:-:S03]  /*00a0*/  ULEA UR8, UR4, UR8, 0x18 ;  /* 0x0000000804087291 */ /* 0x004fc6000f8ec03f */
[----:B------:R-:W-:Y:S01]  /*00b0*/  ULDC UR4, c[0x0][0x10] ;  /* 0x0000040000047ab9 */ /* 0x000fe20000000800 */
[----:B-1----:R-:W-:-:S03]  /*00c0*/  LOP3.LUT R2, R0, 0x7f, RZ, 0xc0, !PT ;  /* 0x0000007f00027812 */ /* 0x002fc600078ec0ff */
[----:B------:R-:W1:Y:S01]  /*00d0*/  S2UR UR5, SR_CTAID.Z ;  /* 0x00000000000579c3 */ /* 0x000e620000002700 */
[----:B---3--:R-:W-:Y:S01]  /*00e0*/  VIADD R3, R3, 0xffffffff ;  /* 0xffffffff03037836 */ /* 0x008fe20000000000 */
[C---:B------:R-:W-:Y:S02]  /*00f0*/  ISETP.GE.U32.AND P0, PT, R2.reuse, 0x20, PT ;  /* 0x000000200200780c */ /* 0x040fe40003f06070 */
[C---:B------:R-:W-:Y:S02]  /*0100*/  ISETP.NE.U32.AND P2, PT, R2.reuse, RZ, PT ;  /* 0x000000ff0200720c */ /* 0x040fe40003f45070 */
[----:B------:R-:W-:Y:S02]  /*0110*/  LEA R14, R2, UR8, 0x2 ;  /* 0x00000008020e7c11 */ /* 0x000fe4000f8e10ff */
[----:B------:R-:W2:Y:S01]  /*0120*/  S2UR UR37, SR_CTAID.X ;  /* 0x00000000002579c3 */ /* 0x000ea20000002500 */
[----:B----4-:R-:W-:-:S06]  /*0130*/  VIADD R12, R11, 0xffffffff ;  /* 0xffffffff0b0c7836 */ /* 0x010fcc0000000000 */
[----:B------:R3:W-:Y:S01]  /*0140*/  @!P0 STS [R14], RZ ;  /* 0x000000ff0e008388 */ /* 0x0007e20000000800 */
[----:B------:R-:W-:-:S03]  /*0150*/  NOP ;  /* 0x0000000000007918 */ /* 0x000fc60000000000 */
[----:B------:R3:W-:Y:S01]  /*0160*/  @!P2 STS [UR8+0x24], R3 ;  /* 0x00002403ff00a988 */ /* 0x0007e20008000808 */
[----:B-1----:R-:W-:-:S03]  /*0170*/  UIMAD UR4, UR5, UR4, UR36 ;  /* 0x00000004050472a4 */ /* 0x002fc6000f8e0224 */
[----:B------:R3:W-:Y:S01]  /*0180*/  @!P2 STS [UR8+0x20], R12 ;  /* 0x0000200cff00a988 */ /* 0x0007e20008000808 */
[----:B--2---:R-:W-:-:S04]  /*0190*/  UIMAD UR4, UR4, UR6, UR37 ;  /* 0x00000006040472a4 */ /* 0x004fc8000f8e0225 */
[----:B------:R-:W-:-:S04]  /*01a0*/  UIMAD UR4, UR4, 0x180, URZ ;  /* 0x00000180040478a4 */ /* 0x000fc8000f8e023f */
[----:B------:R-:W-:-:S04]  /*01b0*/  UIADD3 UR16, UP0, UR4, UR20, URZ ;  /* 0x0000001404107290 */ /* 0x000fc8000ff1e03f */
[----:B------:R-:W-:Y:S01]  /*01c0*/  ULEA.HI.X.SX32 UR17, UR4, UR21, 0x1, UP0 ;  /* 0x0000001504117291 */ /* 0x000fe200080f0e3f */
[----:B---3--:R-:W-:Y:S11]  /*01d0*/  @P2 BRA `(.L_x_1) ;  /* 0x0000000000182947 */ /* 0x008ff60003800000 */
[----:B------:R-:W1:Y:S01]  /*01e0*/  LDS R4, [UR8+0x8] ;  /* 0x00000808ff047984 */ /* 0x000e620008000800 */
[----:B------:R-:W2:Y:S01]  /*01f0*/  LDC.64 R6, c[0x0][0x210] ;  /* 0x00008400ff067b82 */ /* 0x000ea20000000a00 */
[----:B------:R-:W-:Y:S02]  /*0200*/  IMAD.MOV.U32 R5, RZ, RZ, 0x70 ;  /* 0x00000070ff057424 */ /* 0x000fe400078e00ff */
[----:B--2---:R2:W-:Y:S03]  /*0210*/  STS.64 [UR8], R6 ;  /* 0x00000006ff007988 */ /* 0x0045e60008000a08 */
[----:B-1----:R-:W-:-:S05]  /*0220*/  LOP3.LUT R4, R4, 0x10, R5, 0xd8, !PT ;  /* 0x0000001004047812 */ /* 0x002fca00078ed805 */
[----:B------:R2:W-:Y:S02]  /*0230*/  STS [UR8+0x8], R4 ;  /* 0x00000804ff007988 */ /* 0x0005e40008000808 */
.L_x_1:
[----:B------:R-:W-:Y:S05]  /*0240*/  BSYNC B0 ;  /* 0x0000000000007941 */ /* 0x000fea0003800000 */
.L_x_0:
[----:B------:R-:W-:Y:S04]  /*0250*/  BSSY B0, `(.L_x_2) ;  /* 0x000000a000007945 */ /* 0x000fe80003800000 */
[----:B------:R-:W-:Y:S05]  /*0260*/  @P2 BRA `(.L_x_3) ;  /* 0x0000000000202947 */ /* 0x000fea0003800000 */
[----:B--2---:R-:W1:Y:S01]  /*0270*/  LDS R4, [UR8+0x34] ;  /* 0x00003408ff047984 */ /* 0x004e620008000800 */
[----:B------:R-:W-:Y:S02]  /*0280*/  IMAD.MOV.U32 R5, RZ, RZ, 0x1f000000 ;  /* 0x1f000000ff057424 */ /* 0x000fe400078e00ff */
[----:B------:R-:W-:Y:S01]  /*0290*/  @!P2 IMAD.MOV.U32 R6, RZ, RZ, 0x7f ;  /* 0x0000007fff06a424 */ /* 0x000fe200078e00ff */
[----:B------:R-:W2:Y:S02]  /*02a0*/  @!P2 LDS R7, [UR8+0x38] ;  /* 0x00003808ff07a984 */ /* 0x000ea40008000800 */
[----:B-1----:R-:W-:Y:S02]  /*02b0*/  LOP3.LUT R4, R4, 0xff000000, R5, 0xb8, !PT ;  /* 0xff00000004047812 */ /* 0x002fe400078eb805 */
[----:B--2---:R-:W-:-:S03]  /*02c0*/  @!P2 LOP3.LUT R5, R7, 0xff, R6, 0xb8, !PT ;  /* 0x000000ff0705a812 */ /* 0x004fc600078eb806 */
[----:B------:R1:W-:Y:S04]  /*02d0*/  STS [UR8+0x34], R4 ;  /* 0x00003404ff007988 */ /* 0x0003e80008000808 */
[----:B------:R1:W-:Y:S02]  /*02e0*/  @!P2 STS [UR8+0x38], R5 ;  /* 0x00003805ff00a988 */ /* 0x0003e40008000808 */
.L_x_3:
[----:B------:R-:W-:Y:S05]  /*02f0*/  BSYNC B0 ;  /* 0x0000000000007941 */ /* 0x000fea0003800000 */
.L_x_2:
[----:B------:R-:W-:Y:S04]  /*0300*/  BSSY B0, `(.L_x_4) ;  /* 0x000000e000007945 */ /* 0x000fe80003800000 */
[----:B------:R-:W-:Y:S05]  /*0310*/  @P2 BRA `(.L_x_5) ;  /* 0x0000000000302947 */ /* 0x000fea0003800000 */
[----:B-1----:R-:W1:Y:S01]  /*0320*/  LDS R5, [UR8+0x34] ;  /* 0x00003408ff057984 */ /* 0x002e620008000800 */
[----:B--2---:R-:W2:Y:S03]  /*0330*/  LDC.64 R6, c[0x0][0x238] ;  /* 0x00008e00ff067b82 */ /* 0x004ea60000000a00 */
[----:B------:R-:W3:Y:S01]  /*0340*/  LDS R4, [UR8+0x1c] ;  /* 0x00001c08ff047984 */ /* 0x000ee20008000800 */
[C---:B--2---:R-:W-:Y:S01]  /*0350*/  SHF.L.U64.HI R7, R6.reuse, 0x1, R7 ;  /* 0x0000000106077819 */ /* 0x044fe20000010207 */
[----:B------:R-:W-:-:S03]  /*0360*/  IMAD.SHL.U32 R6, R6, 0x2, RZ ;  /* 0x0000000206067824 */ /* 0x000fc600078e00ff */
[--C-:B------:R-:W-:Y:S02]  /*0370*/  SHF.R.U32.HI R9, RZ, 0x4, R7.reuse ;  /* 0x00000004ff097819 */ /* 0x100fe40000011607 */
[----:B------:R-:W-:-:S05]  /*0380*/  SHF.R.U64 R6, R6, 0x4, R7 ;  /* 0x0000000406067819 */ /* 0x000fca0000001207 */
[----:B------:R4:W-:Y:S01]  /*0390*/  STS [UR8+0xc], R6 ;  /* 0x00000c06ff007988 */ /* 0x0009e20008000808 */
[----:B-1----:R-:W-:Y:S02]  /*03a0*/  LOP3.LUT R5, R5, 0x7, RZ, 0xb8, !PT ;  /* 0x0000000705057812 */ /* 0x002fe400078eb8ff */
[----:B---3--:R-:W-:-:S03]  /*03b0*/  LOP3.LUT R4, R4, 0xf, R9, 0xb8, !PT ;  /* 0x0000000f04047812 */ /* 0x008fc600078eb809 */
[----:B------:R4:W-:Y:S04]  /*03c0*/  STS [UR8+0x34], R5 ;  /* 0x00003405ff007988 */ /* 0x0009e80008000808 */
[----:B------:R4:W-:Y:S02]  /*03d0*/  STS [UR8+0x1c], R4 ;  /* 0x00001c04ff007988 */ /* 0x0009e40008000808 */
.L_x_5:
[----:B------:R-:W-:Y:S05]  /*03e0*/  BSYNC B0 ;  /* 0x0000000000007941 */ /* 0x000fea0003800000 */
.L_x_4:
[----:B------:R-:W-:Y:S04]  /*03f0*/  BSSY B1, `(.L_x_6) ;  /* 0x000001b000017945 */ /* 0x000fe80003800000 */
[----:B------:R-:W-:Y:S01]  /*0400*/  BSSY B0, `(.L_x_7) ;  /* 0x0000016000007945 */ /* 0x000fe20003800000 */
[----:B-12-4-:R-:W-:-:S03]  /*0410*/  IMAD.MOV.U32 R4, RZ, RZ, RZ ;  /* 0x000000ffff047224 */ /* 0x016fc600078e00ff */
[----:B------:R-:W-:Y:S05]  /*0420*/  @P2 BRA `(.L_x_8) ;  /* 0x0000000000202947 */ /* 0x000fea0003800000 */
[----:B------:R-:W1:Y:S02]  /*0430*/  LDS R5, [UR8+0x34] ;  /* 0x00003408ff057984 */ /* 0x000e640008000800 */
[----:B-1----:R-:W-:-:S05]  /*0440*/  LOP3.LUT R5, R5, 0x38, RZ, 0xb8, !PT ;  /* 0x0000003805057812 */ /* 0x002fca00078eb8ff */
[----:B------:R1:W-:Y:S01]  /*0450*/  STS [UR8+0x34], R5 ;  /* 0x00003405ff007988 */ /* 0x0003e20008000808 */
[----:B------:R-:W-:Y:S05]  /*0460*/  @P2 BRA `(.L_x_9) ;  /* 0x0000000000202947 */ /* 0x000fea0003800000 */
[----:B-1----:R-:W1:Y:S01]  /*0470*/  LDS R5, [UR8+0x8] ;  /* 0x00000808ff057984 */ /* 0x002e620008000800 */
[----:B------:R-:W-:-:S05]  /*0480*/  IMAD.MOV.U32 R6, RZ, RZ, 0x780 ;  /* 0x00000780ff067424 */ /* 0x000fca00078e00ff */
[----:B-1----:R-:W-:-:S05]  /*0490*/  LOP3.LUT R5, R5, 0x500, R6, 0xd8, !PT ;  /* 0x0000050005057812 */ /* 0x002fca00078ed806 */
[----:B------:R1:W-:Y:S02]  /*04a0*/  STS [UR8+0x8], R5 ;  /* 0x00000805ff007988 */ /* 0x0003e40008000808 */
.L_x_8:
[----:B------:R-:W-:Y:S05]  /*04b0*/  @P2 BRA `(.L_x_10) ;  /* 0x0000000000282947 */ /* 0x000fea0003800000 */
[----:B-1----:R-:W1:Y:S02]  /*04c0*/  LDS R5, [UR8+0x8] ;  /* 0x00000808ff057984 */ /* 0x002e640008000800 */
[----:B-1----:R-:W-:-:S05]  /*04d0*/  LOP3.LUT R5, R5, 0x1800, RZ, 0xb8, !PT ;  /* 0x0000180005057812 */ /* 0x002fca00078eb8ff */
[----:B------:R2:W-:Y:S02]  /*04e0*/  STS [UR8+0x8], R5 ;  /* 0x00000805ff007988 */ /* 0x0005e40008000808 */
.L_x_9:
[----:B------:R-:W-:Y:S05]  /*04f0*/  @P2 BREAK B0 ;  /* 0x0000000000002942 */ /* 0x000fea0003800000 */
[----:B------:R-:W-:Y:S05]  /*0500*/  @P2 BRA `(.L_x_11) ;  /* 0x0000000000242947 */ /* 0x000fea0003800000 */
[----:B------:R-:W3:Y:S01]  /*0510*/  LDS R6, [UR8+0x8] ;  /* 0x00000808ff067984 */ /* 0x000ee20008000800 */
[----:B-12---:R-:W-:-:S05]  /*0520*/  IMAD.MOV.U32 R5, RZ, RZ, 0x6000 ;  /* 0x00006000ff057424 */ /* 0x006fca00078e00ff */
[----:B---3--:R-:W-:-:S04]  /*0530*/  LOP3.LUT R5, R6, 0x4000, R5, 0xd8, !PT ;  /* 0x0000400006057812 */ /* 0x008fc800078ed805 */
[----:B------:R-:W-:-:S05]  /*0540*/  LOP3.LUT R5, R5, 0x400000, RZ, 0xb8, !PT ;  /* 0x0040000005057812 */ /* 0x000fca00078eb8ff */
[----:B------:R2:W-:Y:S02]  /*0550*/  STS [UR8+0x8], R5 ;  /* 0x00000805ff007988 */ /* 0x0005e40008000808 */
.L_x_10:
[----:B------:R-:W-:Y:S05]  /*0560*/  BSYNC B0 ;  /* 0x0000000000007941 */ /* 0x000fea0003800000 */
.L_x_7:
[----:B-12---:R-:W1:Y:S02]  /*0570*/  @!P2 LDS R5, [UR8+0x8] ;  /* 0x00000808ff05a984 */ /* 0x006e640008000800 */
[----:B-1----:R-:W-:-:S05]  /*0580*/  @!P2 LOP3.LUT R5, R5, 0x8000, RZ, 0xb8, !PT ;  /* 0x000080000505a812 */ /* 0x002fca00078eb8ff */
[----:B------:R3:W-:Y:S02]  /*0590*/  @!P2 STS [UR8+0x8], R5 ;  /* 0x00000805ff00a988 */ /* 0x0007e40008000808 */
.L_x_11:
[----:B------:R-:W-:Y:S05]  /*05a0*/  BSYNC B1 ;  /* 0x0000000000017941 */ /* 0x000fea0003800000 */
.L_x_6:
[----:B------:R-:W-:Y:S05]  /*05b0*/  WARPSYNC.ALL ;  /* 0x0000000000007948 */ /* 0x000fea0003800000 */
[----:B------:R-:W4:Y:S02]  /*05c0*/  LDC R8, c[0x0][0x22c] ;  /* 0x00008b00ff087b82 */ /* 0x000f240000000800 */
[----:B----4-:R-:W-:Y:S01]  /*05d0*/  VIADD R8, R8, 0xffffffff ;  /* 0xffffffff08087836 */ /* 0x010fe20000000000 */
[----:B------:R-:W-:Y:S06]  /*05e0*/  @P0 BRA `(.L_x_12) ;  /* 0x0000000000280947 */ /* 0x000fec0003800000 */
[----:B-123--:R-:W1:Y:S01]  /*05f0*/  S2R R5, SR_LANEID ;  /* 0x0000000000057919 */ /* 0x00ee620000000000 */
[----:B------:R-:W-:Y:S05]  /*0600*/  WARPSYNC.ALL ;  /* 0x0000000000007948 */ /* 0x000fea0003800000 */
[----:B-1----:R-:W-:-:S05]  /*0610*/  IMAD.SHL.U32 R5, R5, 0x4, RZ ;  /* 0x0000000405057824 */ /* 0x002fca00078e00ff */
[----:B------:R-:W1:Y:S01]  /*0620*/  LDS R9, [R5+UR8] ;  /* 0x0000000805097984 */ /* 0x000e620008000800 */
[----:B------:R-:W-:-:S05]  /*0630*/  IADD3 R6, P1, R5, UR16, RZ ;  /* 0x0000001005067c10 */ /* 0x000fca000ff3e0ff */
[----:B------:R-:W-:-:S05]  /*0640*/  IMAD.X R7, RZ, RZ, UR17, P1 ;  /* 0x00000011ff077e24 */ /* 0x000fca00088e06ff */
[----:B-1----:R4:W5:Y:S01]  /*0650*/  ATOMG.E.EXCH.STRONG.GPU PT, RZ, [R6], R9 ;  /* 0x0000000906ff73a8 */ /* 0x00296200041ee100 */
[----:B------:R-:W-:-:S04]  /*0660*/  DEPBAR {5,4,3,2,1,0} ;  /* 0x0000003f0000791a */ /* 0x000fc80000000000 */
[----:B------:R4:W-:Y:S01]  /*0670*/  UTMACCTL.IV [UR16] ;  /* 0x00000000100079b9 */ /* 0x0009e20008000000 */
[----:B------:R-:W-:Y:S01]  /*0680*/  NOP ;  /* 0x0000000000007918 */ /* 0x000fe20000000000 */
.L_x_12:
[----:B------:R-:W-:Y:S05]  /*0690*/  @P0 BRA `(.L_x_13) ;  /* 0x00000000000c0947 */ /* 0x000fea0003800000 */
[----:B------:R0:W-:Y:S01]  /*06a0*/  UTMACMDFLUSH ;  /* 0x00000000000079b7 */ /* 0x0001e20000000000 */
[----:B------:R-:W-:Y:S05]  /*06b0*/  @P0 BRA `(.L_x_13) ;  /* 0x0000000000040947 */ /* 0x000fea0003800000 */
[----:B------:R-:W-:-:S04]  /*06c0*/  DEPBAR.LE SB0, 0x0 ;  /* 0x000080000000791a */ /* 0x000fc80000000000 */
.L_x_13:
[----:B------:R-:W-:Y:S05]  /*06d0*/  WARPSYNC.ALL ;  /* 0x0000000000007948 */ /* 0x000fea0003800000 */
[----:B-----5:R-:W-:Y:S06]  /*06e0*/  BAR.SYNC.DEFER_BLOCKING 0x0 ;  /* 0x0000000000007b1d */ /* 0x020fec0000010000 */
[----:B------:R-:W-:Y:S02]  /*06f0*/  BSSY B1, `(.L_x_14) ;  /* 0x000000b000017945 */ /* 0x000fe40003800000 */
[----:B------:R-:W-:Y:S06]  /*0700*/  BAR.SYNC.DEFER_BLOCKING 0x0 ;  /* 0x0000000000007b1d */ /* 0x000fec0000010000 */
[----:B------:R5:W-:Y:S01]  /*0710*/  @!P0 STS [R14], RZ ;  /* 0x000000ff0e008388 */ /* 0x000be20000000800 */
[----:B------:R-:W-:Y:S01]  /*0720*/  NOP ;  /* 0x0000000000007918 */ /* 0x000fe20000000000 */
[----:B------:R-:W-:Y:S05]  /*0730*/  @P2 BRA `(.L_x_15) ;  /* 0x0000000000182947 */ /* 0x000fea0003800000 */
[----:B-123--:R-:W1:Y:S01]  /*0740*/  LDS R5, [UR8+0x8] ;  /* 0x00000808ff057984 */ /* 0x00ee620008000800 */
[----:B------:R-:W2:Y:S01]  /*0750*/  LDC.64 R16, c[0x0][0x218] ;  /* 0x00008600ff107b82 */ /* 0x000ea20000000a00 */
[----:B----4-:R-:W-:Y:S02]  /*0760*/  IMAD.MOV.U32 R6, RZ, RZ, 0x70 ;  /* 0x00000070ff067424 */ /* 0x010fe400078e00ff */
[----:B--2---:R2:W-:Y:S03]  /*0770*/  STS.64 [UR8], R16 ;  /* 0x00000010ff007988 */ /* 0x0045e60008000a08 */
[----:B-1----:R-:W-:-:S05]  /*0780*/  LOP3.LUT R5, R5, 0x10, R6, 0xd8, !PT ;  /* 0x0000001005057812 */ /* 0x002fca00078ed806 */
[----:B------:R2:W-:Y:S02]  /*0790*/  STS [UR8+0x8], R5 ;  /* 0x00000805ff007988 */ /* 0x0005e40008000808 */
.L_x_15:
[----:B----4-:R-:W-:Y:S05]  /*07a0*/  BSYNC B1 ;  /* 0x0000000000017941 */ /* 0x010fea0003800000 */
.L_x_14:
[----:B------:R-:W-:Y:S04]  /*07b0*/  BSSY B1, `(.L_x_16) ;  /* 0x000000a000017945 */ /* 0x000fe80003800000 */
[----:B------:R-:W-:Y:S05]  /*07c0*/  @P2 BRA `(.L_x_17) ;  /* 0x0000000000202947 */ /* 0x000fea0003800000 */
[----:B-123--:R-:W1:Y:S01]  /*07d0*/  LDS R5, [UR8+0x34] ;  /* 0x00003408ff057984 */ /* 0x00ee620008000800 */
[----:B------:R-:W-:Y:S02]  /*07e0*/  IMAD.MOV.U32 R6, RZ, RZ, 0x3f000000 ;  /* 0x3f000000ff067424 */ /* 0x000fe400078e00ff */
[----:B------:R-:W-:Y:S01]  /*07f0*/  @!P2 IMAD.MOV.U32 R7, RZ, RZ, 0x1f ;  /* 0x0000001fff07a424 */ /* 0x000fe200078e00ff */
[----:B------:R-:W2:Y:S02]  /*0800*/  @!P2 LDS R10, [UR8+0x38] ;  /* 0x00003808ff0aa984 */ /* 0x000ea40008000800 */
[----:B-1----:R-:W-:Y:S02]  /*0810*/  LOP3.LUT R5, R5, 0xff000000, R6, 0xb8, !PT ;  /* 0xff00000005057812 */ /* 0x002fe400078eb806 */
[----:B--2---:R-:W-:-:S03]  /*0820*/  @!P2 LOP3.LUT R6, R10, 0xff, R7, 0xb8, !PT ;  /* 0x000000ff0a06a812 */ /* 0x004fc600078eb807 */
[----:B------:R4:W-:Y:S04]  /*0830*/  STS [UR8+0x34], R5 ;  /* 0x00003405ff007988 */ /* 0x0009e80008000808 */
[----:B------:R4:W-:Y:S02]  /*0840*/  @!P2 STS [UR8+0x38], R6 ;  /* 0x00003806ff00a988 */ /* 0x0009e40008000808 */
.L_x_17:
[----:B------:R-:W-:Y:S05]  /*0850*/  BSYNC B1 ;  /* 0x0000000000017941 */ /* 0x000fea0003800000 */
.L_x_16:
[----:B------:R-:W-:Y:S04]  /*0860*/  BSSY B1, `(.L_x_18) ;  /* 0x0000004000017945 */ /* 0x000fe80003800000 */
[----:B------:R-:W-:Y:S05]  /*0870*/  @P2 BRA `(.L_x_19) ;  /* 0x0000000000082947 */ /* 0x000fea0003800000 */
[----:B------:R1:W-:Y:S04]  /*0880*/  STS [UR8+0x24], R12 ;  /* 0x0000240cff007988 */ /* 0x0003e80008000808 */
[----:B------:R1:W-:Y:S02]  /*0890*/  STS [UR8+0x20], R8 ;  /* 0x00002008ff007988 */ /* 0x0003e40008000808 */
.L_x_19:
[----:B------:R-:W-:Y:S05]  /*08a0*/  BSYNC B1 ;  /* 0x0000000000017941 */ /* 0x000fea0003800000 */
.L_x_18:
[----:B------:R-:W-:Y:S04]  /*08b0*/  BSSY B1, `(.L_x_20) ;  /* 0x000000e000017945 */ /* 0x000fe80003800000 */
[----:B------:R-:W-:Y:S05]  /*08c0*/  @P2 BRA `(.L_x_21) ;  /* 0x0000000000302947 */ /* 0x000fea0003800000 */
[----:B----4-:R-:W4:Y:S01]  /*08d0*/  LDS R6, [UR8+0x34] ;  /* 0x00003408ff067984 */ /* 0x010f220008000800 */
[----:B-1----:R-:W1:Y:S03]  /*08e0*/  LDC.64 R12, c[0x0][0x240] ;  /* 0x00009000ff0c7b82 */ /* 0x002e660000000a00 */
[----:B--23--:R-:W2:Y:S01]  /*08f0*/  LDS R5, [UR8+0x1c] ;  /* 0x00001c08ff057984 */ /* 0x00cea20008000800 */
[C---:B-1----:R-:W-:Y:S01]  /*0900*/  SHF.L.U64.HI R10, R12.reuse, 0x1, R13 ;  /* 0x000000010c0a7819 */ /* 0x042fe2000001020d */
[----:B------:R-:W-:-:S03]  /*0910*/  IMAD.SHL.U32 R7, R12, 0x2, RZ ;  /* 0x000000020c077824 */ /* 0x000fc600078e00ff */
[--C-:B------:R-:W-:Y:S02]  /*0920*/  SHF.R.U32.HI R12, RZ, 0x4, R10.reuse ;  /* 0x00000004ff0c7819 */ /* 0x100fe4000001160a */
[----:B------:R-:W-:-:S05]  /*0930*/  SHF.R.U64 R7, R7, 0x4, R10 ;  /* 0x0000000407077819 */ /* 0x000fca000000120a */
[----:B------:R1:W-:Y:S01]  /*0940*/  STS [UR8+0xc], R7 ;  /* 0x00000c07ff007988 */ /* 0x0003e20008000808 */
[----:B----4-:R-:W-:Y:S02]  /*0950*/  LOP3.LUT R6, R6, 0x7, RZ, 0xb8, !PT ;  /* 0x0000000706067812 */ /* 0x010fe400078eb8ff */
[----:B--2---:R-:W-:-:S03]  /*0960*/  LOP3.LUT R5, R5, 0xf, R12, 0xb8, !PT ;  /* 0x0000000f05057812 */ /* 0x004fc600078eb80c */
[----:B------:R1:W-:Y:S04]  /*0970*/  STS [UR8+0x34], R6 ;  /* 0x00003406ff007988 */ /* 0x0003e80008000808 */
[----:B------:R1:W-:Y:S02]  /*0980*/  STS [UR8+0x1c], R5 ;  /* 0x00001c05ff007988 */ /* 0x0003e40008000808 */
.L_x_21:
[----:B------:R-:W-:Y:S05]  /*0990*/  BSYNC B1 ;  /* 0x0000000000017941 */ /* 0x000fea0003800000 */
.L_x_20:
[----:B------:R-:W-:Y:S04]  /*09a0*/  BSSY B2, `(.L_x_22) ;  /* 0x000001a000027945 */ /* 0x000fe80003800000 */
[----:B------:R-:W-:Y:S04]  /*09b0*/  BSSY B1, `(.L_x_23) ;  /* 0x0000015000017945 */ /* 0x000fe80003800000 */
[----:B------:R-:W-:Y:S05]  /*09c0*/  @P2 BRA `(.L_x_24) ;  /* 0x0000000000202947 */ /* 0x000fea0003800000 */
[----:B-1234-:R-:W1:Y:S02]  /*09d0*/  LDS R5, [UR8+0x34] ;  /* 0x00003408ff057984 */ /* 0x01ee640008000800 */
[----:B-1----:R-:W-:-:S05]  /*09e0*/  LOP3.LUT R5, R5, 0x38, RZ, 0xb8, !PT ;  /* 0x0000003805057812 */ /* 0x002fca00078eb8ff */
[----:B------:R1:W-:Y:S01]  /*09f0*/  STS [UR8+0x34], R5 ;  /* 0x00003405ff007988 */ /* 0x0003e20008000808 */
[----:B------:R-:W-:Y:S05]  /*0a00*/  @P2 BRA `(.L_x_25) ;  /* 0x0000000000202947 */ /* 0x000fea0003800000 */
[----:B-1----:R-:W1:Y:S01]  /*0a10*/  LDS R5, [UR8+0x8] ;  /* 0x00000808ff057984 */ /* 0x002e620008000800 */
[----:B------:R-:W-:-:S05]  /*0a20*/  IMAD.MOV.U32 R6, RZ, RZ, 0x780 ;  /* 0x00000780ff067424 */ /* 0x000fca00078e00ff */
[----:B-1----:R-:W-:-:S05]  /*0a30*/  LOP3.LUT R5, R5, 0x500, R6, 0xd8, !PT ;  /* 0x0000050005057812 */ /* 0x002fca00078ed806 */
[----:B------:R1:W-:Y:S02]  /*0a40*/  STS [UR8+0x8], R5 ;  /* 0x00000805ff007988 */ /* 0x0003e40008000808 */
.L_x_24:
[----:B------:R-:W-:Y:S05]  /*0a50*/  @P2 BRA `(.L_x_26) ;  /* 0x0000000000282947 */ /* 0x000fea0003800000 */
[----:B-1234-:R-:W1:Y:S02]  /*0a60*/  LDS R5, [UR8+0x8] ;  /* 0x00000808ff057984 */ /* 0x01ee640008000800 */
[----:B-1----:R-:W-:-:S05]  /*0a70*/  LOP3.LUT R5, R5, 0x1800, RZ, 0xb8, !PT ;  /* 0x0000180005057812 */ /* 0x002fca00078eb8ff */
[----:B------:R2:W-:Y:S02]  /*0a80*/  STS [UR8+0x8], R5 ;  /* 0x00000805ff007988 */ /* 0x0005e40008000808 */
.L_x_25:
[----:B------:R-:W-:Y:S05]  /*0a90*/  @P2 BREAK B1 ;  /* 0x0000000000012942 */ /* 0x000fea0003800000 */
[----:B------:R-:W-:Y:S05]  /*0aa0*/  @P2 BRA `(.L_x_27) ;  /* 0x0000000000242947 */ /* 0x000fea0003800000 */
[----:B-12---:R-:W1:Y:S01]  /*0ab0*/  LDS R5, [UR8+0x8] ;  /* 0x00000808ff057984 */ /* 0x006e620008000800 */
[----:B------:R-:W-:-:S05]  /*0ac0*/  IMAD.MOV.U32 R6, RZ, RZ, 0x6000 ;  /* 0x00006000ff067424 */ /* 0x000fca00078e00ff */
[----:B-1----:R-:W-:-:S04]  /*0ad0*/  LOP3.LUT R5, R5, 0x6000, R6, 0xd8, !PT ;  /* 0x0000600005057812 */ /* 0x002fc800078ed806 */
[----:B------:R-:W-:-:S05]  /*0ae0*/  LOP3.LUT R5, R5, 0x400000, RZ, 0xb8, !PT ;  /* 0x0040000005057812 */ /* 0x000fca00078eb8ff */
[----:B------:R1:W-:Y:S02]  /*0af0*/  STS [UR8+0x8], R5 ;  /* 0x00000805ff007988 */ /* 0x0003e40008000808 */
.L_x_26:
[----:B------:R-:W-:Y:S05]  /*0b00*/  BSYNC B1 ;  /* 0x0000000000017941 */ /* 0x000fea0003800000 */
.L_x_23:
[----:B-1234-:R-:W1:Y:S02]  /*0b10*/  @!P2 LDS R5, [UR8+0x8] ;  /* 0x00000808ff05a984 */ /* 0x01ee640008000800 */
[----:B-1----:R-:W-:-:S05]  /*0b20*/  @!P2 LOP3.LUT R5, R5, 0x8000, RZ, 0xb8, !PT ;  /* 0x000080000505a812 */ /* 0x002fca00078eb8ff */
[----:B------:R3:W-:Y:S02]  /*0b30*/  @!P2 STS [UR8+0x8], R5 ;  /* 0x00000805ff00a988 */ /* 0x0007e40008000808 */
.L_x_27:
[----:B------:R-:W-:Y:S05]  /*0b40*/  BSYNC B2 ;  /* 0x0000000000027941 */ /* 0x000fea0003800000 */
.L_x_22:
[----:B------:R-:W-:Y:S05]  /*0b50*/  WARPSYNC.ALL ;  /* 0x0000000000007948 */ /* 0x000fea0003800000 */
[----:B------:R-:W-:-:S04]  /*0b60*/  UIADD3 UR19, UR4, 0x80, URZ ;  /* 0x0000008004137890 */ /* 0x000fc8000fffe03f */
[----:B------:R-:W-:-:S04]  /*0b70*/  UIADD3 UR18, UP0, UR19, UR20, URZ ;  /* 0x0000001413127290 */ /* 0x000fc8000ff1e03f */
[----:B------:R-:W-:Y:S01]  /*0b80*/  ULEA.HI.X.SX32 UR19, UR19, UR21, 0x1, UP0 ;  /* 0x0000001513137291 */ /* 0x000fe200080f0e3f */
[----:B------:R-:W-:Y:S11]  /*0b90*/  @P0 BRA `(.L_x_28) ;  /* 0x0000000000280947 */ /* 0x000ff60003800000 */
[----:B-123--:R-:W1:Y:S01]  /*0ba0*/  S2R R5, SR_LANEID ;  /* 0x0000000000057919 */ /* 0x00ee620000000000 */
[----:B------:R-:W-:Y:S05]  /*0bb0*/  WARPSYNC.ALL ;  /* 0x0000000000007948 */ /* 0x000fea0003800000 */
[----:B-1----:R-:W-:-:S05]  /*0bc0*/  IMAD.SHL.U32 R9, R5, 0x4, RZ ;  /* 0x0000000405097824 */ /* 0x002fca00078e00ff */
[----:B------:R-:W1:Y:S01]  /*0bd0*/  LDS R5, [R9+UR8] ;  /* 0x0000000809057984 */ /* 0x000e620008000800 */
[----:B------:R-:W-:-:S05]  /*0be0*/  IADD3 R6, P1, R9, UR18, RZ ;  /* 0x0000001209067c10 */ /* 0x000fca000ff3e0ff */
[----:B------:R-:W-:-:S05]  /*0bf0*/  IMAD.X R7, RZ, RZ, UR19, P1 ;  /* 0x00000013ff077e24 */ /* 0x000fca00088e06ff */
[----:B-1----:R4:W2:Y:S01]  /*0c00*/  ATOMG.E.EXCH.STRONG.GPU PT, RZ, [R6], R5 ;  /* 0x0000000506ff73a8 */ /* 0x0028a200041ee100 */
[----:B------:R-:W-:-:S04]  /*0c10*/  DEPBAR {5,4,3,2,1,0} ;  /* 0x0000003f0000791a */ /* 0x000fc80000000000 */
[----:B------:R4:W-:Y:S01]  /*0c20*/  UTMACCTL.IV [UR18] ;  /* 0x00000000120079b9 */ /* 0x0009e20008000000 */
[----:B------:R-:W-:Y:S01]  /*0c30*/  NOP ;  /* 0x0000000000007918 */ /* 0x000fe20000000000 */
.L_x_28:
[----:B------:R-:W-:Y:S05]  /*0c40*/  @P0 BRA `(.L_x_29) ;  /* 0x00000000000c0947 */ /* 0x000fea0003800000 */
[----:B------:R0:W-:Y:S01]  /*0c50*/  UTMACMDFLUSH ;  /* 0x00000000000079b7 */ /* 0x0001e20000000000 */
[----:B------:R-:W-:Y:S05]  /*0c60*/  @P0 BRA `(.L_x_29) ;  /* 0x0000000000040947 */ /* 0x000fea0003800000 */
[----:B------:R-:W-:-:S04]  /*0c70*/  DEPBAR.LE SB0, 0x0 ;  /* 0x000080000000791a */ /* 0x000fc80000000000 */
.L_x_29:
[----:B------:R-:W-:Y:S05]  /*0c80*/  WARPSYNC.ALL ;  /* 0x0000000000007948 */ /* 0x000fea0003800000 */
[----:B--2---:R-:W-:Y:S06]  /*0c90*/  BAR.SYNC.DEFER_BLOCKING 0x0 ;  /* 0x0000000000007b1d */ /* 0x004fec0000010000 */
[----:B------:R-:W-:Y:S02]  /*0ca0*/  BSSY B2, `(.L_x_30) ;  /* 0x000000b000027945 */ /* 0x000fe40003800000 */
[----:B------:R-:W-:Y:S06]  /*0cb0*/  BAR.SYNC.DEFER_BLOCKING 0x0 ;  /* 0x0000000000007b1d */ /* 0x000fec0000010000 */
[----:B------:R2:W-:Y:S01]  /*0cc0*/  @!P0 STS [R14], RZ ;  /* 0x000000ff0e008388 */ /* 0x0005e20000000800 */
[----:B------:R-:W-:Y:S01]  /*0cd0*/  NOP ;  /* 0x0000000000007918 */ /* 0x000fe20000000000 */
[----:B------:R-:W-:Y:S05]  /*0ce0*/  @P2 BRA `(.L_x_31) ;  /* 0x0000000000182947 */ /* 0x000fea0003800000 */
[----:B-1-34-:R-:W1:Y:S01]  /*0cf0*/  LDS R5, [UR8+0x8] ;  /* 0x00000808ff057984 */ /* 0x01ae620008000800 */
[----:B------:R-:W3:Y:S01]  /*0d00*/  LDC.64 R12, c[0x0][0x220] ;  /* 0x00008800ff0c7b82 */ /* 0x000ee20000000a00 */
[----:B------:R-:W-:Y:S02]  /*0d10*/  IMAD.MOV.U32 R6, RZ, RZ, 0x70 ;  /* 0x00000070ff067424 */ /* 0x000fe400078e00ff */
[----:B---3--:R3:W-:Y:S03]  /*0d20*/  STS.64 [UR8], R12 ;  /* 0x0000000cff007988 */ /* 0x0087e60008000a08 */
[----:B-1----:R-:W-:-:S05]  /*0d30*/  LOP3.LUT R5, R5, 0x10, R6, 0xd8, !PT ;  /* 0x0000001005057812 */ /* 0x002fca00078ed806 */
[----:B------:R3:W-:Y:S02]  /*0d40*/  STS [UR8+0x8], R5 ;  /* 0x00000805ff007988 */ /* 0x0007e40008000808 */
.L_x_31:
[----:B----4-:R-:W-:Y:S05]  /*0d50*/  BSYNC B2 ;  /* 0x0000000000027941 */ /* 0x010fea0003800000 */
.L_x_30:
[----:B------:R-:W-:Y:S04]  /*0d60*/  BSSY B3, `(.L_x_32) ;  /* 0x0000011000037945 */ /* 0x000fe80003800000 */
[----:B------:R-:W-:Y:S04]  /*0d70*/  BSSY B2, `(.L_x_33) ;  /* 0x000000e000027945 */ /* 0x000fe80003800000 */
[----:B------:R-:W-:Y:S05]  /*0d80*/  @P2 BRA `(.L_x_34) ;  /* 0x0000000000242947 */ /* 0x000fea0003800000 */
[----:B-1-3--:R-:W1:Y:S01]  /*0d90*/  LDS R5, [UR8+0x34] ;  /* 0x00003408ff057984 */ /* 0x00ae620008000800 */
[----:B------:R-:W-:-:S05]  /*0da0*/  IMAD.MOV.U32 R6, RZ, RZ, 0x3f000000 ;  /* 0x3f000000ff067424 */ /* 0x000fca00078e00ff */
[----:B-1----:R-:W-:-:S05]  /*0db0*/  LOP3.LUT R5, R5, 0xff000000, R6, 0xb8, !PT ;  /* 0xff00000005057812 */ /* 0x002fca00078eb806 */
[----:B------:R1:W-:Y:S01]  /*0dc0*/  STS [UR8+0x34], R5 ;  /* 0x00003405ff007988 */ /* 0x0003e20008000808 */
[----:B------:R-:W-:Y:S05]  /*0dd0*/  @P2 BRA `(.L_x_35) ;  /* 0x00000000001c2947 */ /* 0x000fea0003800000 */
[----:B-1----:R-:W1:Y:S01]  /*0de0*/  LDS R5, [UR8+0x38] ;  /* 0x00003808ff057984 */ /* 0x002e620008000800 */
[----:B------:R-:W-:-:S05]  /*0df0*/  IMAD.MOV.U32 R6, RZ, RZ, 0x7f ;  /* 0x0000007fff067424 */ /* 0x000fca00078e00ff */
[----:B-1----:R-:W-:-:S05]  /*0e00*/  LOP3.LUT R5, R5, 0xff, R6, 0xb8, !PT ;  /* 0x000000ff05057812 */ /* 0x002fca00078eb806 */
[----:B------:R4:W-:Y:S02]  /*0e10*/  STS [UR8+0x38], R5 ;  /* 0x00003805ff007988 */ /* 0x0009e40008000808 */
.L_x_34:
[----:B------:R-:W-:Y:S05]  /*0e20*/  @P2 BREAK B2 ;  /* 0x0000000000022942 */ /* 0x000fea0003800000 */
[----:B------:R-:W-:Y:S05]  /*0e30*/  @P2 BRA `(.L_x_36) ;  /* 0x00000000000c2947 */ /* 0x000fea0003800000 */
[----:B------:R1:W-:Y:S02]  /*0e40*/  STS [UR8+0x20], R8 ;  /* 0x00002008ff007988 */ /* 0x0003e40008000808 */
.L_x_35:
[----:B------:R-:W-:Y:S05]  /*0e50*/  BSYNC B2 ;  /* 0x0000000000027941 */ /* 0x000fea0003800000 */
.L_x_33:
[----:B------:R1:W-:Y:S02]  /*0e60*/  @!P2 STS [UR8+0x24], R3 ;  /* 0x00002403ff00a988 */ /* 0x0003e40008000808 */
.L_x_36:
[----:B------:R-:W-:Y:S05]  /*0e70*/  BSYNC B3 ;  /* 0x0000000000037941 */ /* 0x000fea0003800000 */
.L_x_32:
[----:B------:R-:W-:Y:S05]  /*0e80*/  WARPSYNC.ALL ;  /* 0x0000000000007948 */ /* 0x000fea0003800000 */
[----:B------:R-:W-:Y:S04]  /*0e90*/  BSSY B3, `(.L_x_37) ;  /* 0x000000e000037945 */ /* 0x000fe80003800000 */
[----:B------:R-:W-:Y:S05]  /*0ea0*/  @P2 BRA `(.L_x_38) ;  /* 0x0000000000302947 */ /* 0x000fea0003800000 */
[----:B-1-34-:R-:W1:Y:S01]  /*0eb0*/  LDS R5, [UR8+0x34] ;  /* 0x00003408ff057984 */ /* 0x01ae620008000800 */
[----:B------:R-:W3:Y:S03]  /*0ec0*/  LDC.64 R6, c[0x0][0x248] ;  /* 0x00009200ff067b82 */ /* 0x000ee60000000a00 */
[----:B------:R-:W4:Y:S01]  /*0ed0*/  LDS R3, [UR8+0x1c] ;  /* 0x00001c08ff037984 */ /* 0x000f220008000800 */
[C---:B---3--:R-:W-:Y:S01]  /*0ee0*/  SHF.L.U64.HI R7, R6.reuse, 0x1, R7 ;  /* 0x0000000106077819 */ /* 0x048fe20000010207 */
[----:B------:R-:W-:-:S03]  /*0ef0*/  IMAD.SHL.U32 R6, R6, 0x2, RZ ;  /* 0x0000000206067824 */ /* 0x000fc600078e00ff */
[--C-:B------:R-:W-:Y:S02]  /*0f00*/  SHF.R.U32.HI R8, RZ, 0x4, R7.reuse ;  /* 0x00000004ff087819 */ /* 0x100fe40000011607 */
[----:B------:R-:W-:-:S05]  /*0f10*/  SHF.R.U64 R6, R6, 0x4, R7 ;  /* 0x0000000406067819 */ /* 0x000fca0000001207 */
[----:B------:R3:W-:Y:S01]  /*0f20*/  STS [UR8+0xc], R6 ;  /* 0x00000c06ff007988 */ /* 0x0007e20008000808 */
[----:B-1----:R-:W-:Y:S02]  /*0f30*/  LOP3.LUT R5, R5, 0x7, RZ, 0xb8, !PT ;  /* 0x0000000705057812 */ /* 0x002fe400078eb8ff */
[----:B----4-:R-:W-:-:S03]  /*0f40*/  LOP3.LUT R3, R3, 0xf, R8, 0xb8, !PT ;  /* 0x0000000f03037812 */ /* 0x010fc600078eb808 */
[----:B------:R3:W-:Y:S04]  /*0f50*/  STS [UR8+0x34], R5 ;  /* 0x00003405ff007988 */ /* 0x0007e80008000808 */
[----:B------:R3:W-:Y:S02]  /*0f60*/  STS [UR8+0x1c], R3 ;  /* 0x00001c03ff007988 */ /* 0x0007e40008000808 */
.L_x_38:
[----:B------:R-:W-:Y:S05]  /*0f70*/  BSYNC B3 ;  /* 0x0000000000037941 */ /* 0x000fea0003800000 */
.L_x_37:
[----:B------:R-:W-:Y:S04]  /*0f80*/  BSSY B3, `(.L_x_39) ;  /* 0x000001a000037945 */ /* 0x000fe80003800000 */
[----:B------:R-:W-:Y:S04]  /*0f90*/  BSSY B4, `(.L_x_40) ;  /* 0x0000015000047945 */ /* 0x000fe80003800000 */
[----:B------:R-:W-:Y:S05]  /*0fa0*/  @P2 BRA `(.L_x_41) ;  /* 0x0000000000202947 */ /* 0x000fea0003800000 */
[----:B-1-3--:R-:W1:Y:S02]  /*0fb0*/  LDS R3, [UR8+0x34] ;  /* 0x00003408ff037984 */ /* 0x00ae640008000800 */
[----:B-1----:R-:W-:-:S05]  /*0fc0*/  LOP3.LUT R3, R3, 0x38, RZ, 0xb8, !PT ;  /* 0x0000003803037812 */ /* 0x002fca00078eb8ff */
[----:B------:R1:W-:Y:S01]  /*0fd0*/  STS [UR8+0x34], R3 ;  /* 0x00003403ff007988 */ /* 0x0003e20008000808 */
[----:B------:R-:W-:Y:S05]  /*0fe0*/  @P2 BRA `(.L_x_42) ;  /* 0x0000000000202947 */ /* 0x000fea0003800000 */
[----:B-1----:R-:W1:Y:S01]  /*0ff0*/  LDS R3, [UR8+0x8] ;  /* 0x00000808ff037984 */ /* 0x002e620008000800 */
[----:B------:R-:W-:-:S05]  /*1000*/  IMAD.MOV.U32 R6, RZ, RZ, 0x780 ;  /* 0x00000780ff067424 */ /* 0x000fca00078e00ff */
[----:B-1----:R-:W-:-:S05]  /*1010*/  LOP3.LUT R3, R3, 0x500, R6, 0xd8, !PT ;  /* 0x0000050003037812 */ /* 0x002fca00078ed806 */
[----:B------:R1:W-:Y:S02]  /*1020*/  STS [UR8+0x8], R3 ;  /* 0x00000803ff007988 */ /* 0x0003e40008000808 */
.L_x_41:
[----:B------:R-:W-:Y:S05]  /*1030*/  @P2 BRA `(.L_x_43) ;  /* 0x0000000000282947 */ /* 0x000fea0003800000 */
[----:B-1-3--:R-:W1:Y:S02]  /*1040*/  LDS R3, [UR8+0x8] ;  /* 0x00000808ff037984 */ /* 0x00ae640008000800 */
[----:B-1----:R-:W-:-:S05]  /*1050*/  LOP3.LUT R3, R3, 0x1800, RZ, 0xb8, !PT ;  /* 0x0000180003037812 */ /* 0x002fca00078eb8ff */
[----:B------:R3:W-:Y:S02]  /*1060*/  STS [UR8+0x8], R3 ;  /* 0x00000803ff007988 */ /* 0x0007e40008000808 */
.L_x_42:
[----:B------:R-:W-:Y:S05]  /*1070*/  @P2 BREAK B4 ;  /* 0x0000000000042942 */ /* 0x000fea0003800000 */
[----:B------:R-:W-:Y:S05]  /*1080*/  @P2 BRA `(.L_x_44) ;  /* 0x0000000000242947 */ /* 0x000fea0003800000 */
[----:B-1-3--:R-:W1:Y:S01]  /*1090*/  LDS R3, [UR8+0x8] ;  /* 0x00000808ff037984 */ /* 0x00ae620008000800 */
[----:B------:R-:W-:-:S05]  /*10a0*/  IMAD.MOV.U32 R6, RZ, RZ, 0x6000 ;  /* 0x00006000ff067424 */ /* 0x000fca00078e00ff */
[----:B-1----:R-:W-:-:S04]  /*10b0*/  LOP3.LUT R3, R3, 0x6000, R6, 0xd8, !PT ;  /* 0x0000600003037812 */ /* 0x002fc800078ed806 */
[----:B------:R-:W-:-:S05]  /*10c0*/  LOP3.LUT R3, R3, 0x400000, RZ, 0xb8, !PT ;  /* 0x0040000003037812 */ /* 0x000fca00078eb8ff */
[----:B------:R1:W-:Y:S02]  /*10d0*/  STS [UR8+0x8], R3 ;  /* 0x00000803ff007988 */ /* 0x0003e40008000808 */
.L_x_43:
[----:B------:R-:W-:Y:S05]  /*10e0*/  BSYNC B4 ;  /* 0x0000000000047941 */ /* 0x000fea0003800000 */
.L_x_40:
[----:B-1-3--:R-:W1:Y:S02]  /*10f0*/  @!P2 LDS R3, [UR8+0x8] ;  /* 0x00000808ff03a984 */ /* 0x00ae640008000800 */
[----:B-1----:R-:W-:-:S05]  /*1100*/  @!P2 LOP3.LUT R3, R3, 0x8000, RZ, 0xb8, !PT ;  /* 0x000080000303a812 */ /* 0x002fca00078eb8ff */
[----:B------:R1:W-:Y:S02]  /*1110*/  @!P2 STS [UR8+0x8], R3 ;  /* 0x00000803ff00a988 */ /* 0x0003e40008000808 */
.L_x_44:
[----:B------:R-:W-:Y:S05]  /*1120*/  BSYNC B3 ;  /* 0x0000000000037941 */ /* 0x000fea0003800000 */
.L_x_39:
[----:B------:R-:W-:Y:S05]  /*1130*/  WARPSYNC.ALL ;  /* 0x0000000000007948 */ /* 0x000fea0003800000 */
[----:B------:R-:W-:Y:S01]  /*1140*/  UIADD3 UR4, UR4, 0x100, URZ ;  /* 0x0000010004047890 */ /* 0x000fe2000fffe03f */
[----:B------:R-:W-:Y:S02]  /*1150*/  ISETP.GE.AND P1, PT, R11, 0x1, PT ;  /* 0x000000010b00780c */ /* 0x000fe40003f26270 */
[----:B------:R-:W-:Y:S02]  /*1160*/  CS2R R56, SRZ ;  /* 0x0000000000387805 */ /* 0x000fe4000001ff00 */
[----:B------:R-:W-:Y:S01]  /*1170*/  CS2R R58, SRZ ;  /* 0x00000000003a7805 */ /* 0x000fe2000001ff00 */
[----:B------:R-:W-:Y:S01]  /*1180*/  UIADD3 UR20, UP0, UR4, UR20, URZ ;  /* 0x0000001404147290 */ /* 0x000fe2000ff1e03f */
[----:B------:R-:W-:-:S02]  /*1190*/  CS2R R60, SRZ ;  /* 0x00000000003c7805 */ /* 0x000fc4000001ff00 */
[----:B------:R-:W-:Y:S02]  /*11a0*/  CS2R R62, SRZ ;  /* 0x00000000003e7805 */ /* 0x000fe4000001ff00 */
[----:B------:R-:W-:Y:S01]  /*11b0*/  CS2R R64, SRZ ;  /* 0x0000000000407805 */ /* 0x000fe2000001ff00 */
[----:B------:R-:W-:Y:S01]  /*11c0*/  ULEA.HI.X.SX32 UR38, UR4, UR21, 0x1, UP0 ;  /* 0x0000001504267291 */ /* 0x000fe200080f0e3f */
[----:B------:R-:W-:Y:S02]  /*11d0*/  CS2R R66, SRZ ;  /* 0x0000000000427805 */ /* 0x000fe4000001ff00 */
[----:B------:R-:W-:Y:S02]  /*11e0*/  CS2R R68, SRZ ;  /* 0x0000000000447805 */ /* 0x000fe4000001ff00 */
[----:B------:R-:W-:Y:S02]  /*11f0*/  CS2R R70, SRZ ;  /* 0x0000000000467805 */ /* 0x000fe4000001ff00 */
[----:B------:R-:W-:-:S02]  /*1200*/  CS2R R72, SRZ ;  /* 0x0000000000487805 */ /* 0x000fc4000001ff00 */
[----:B------:R-:W-:Y:S02]  /*1210*/  CS2R R74, SRZ ;  /* 0x00000000004a7805 */ /* 0x000fe4000001ff00 */
[----:B------:R-:W-:Y:S02]  /*1220*/  CS2R R76, SRZ ;  /* 0x00000000004c7805 */ /* 0x000fe4000001ff00 */
[----:B------:R-:W-:Y:S02]  /*1230*/  CS2R R78, SRZ ;  /* 0x00000000004e7805 */ /* 0x000fe4000001ff00 */
[----:B------:R-:W-:Y:S02]  /*1240*/  CS2R R80, SRZ ;  /* 0x0000000000507805 */ /* 0x000fe4000001ff00 */
[----:B------:R-:W-:Y:S02]  /*1250*/  CS2R R82, SRZ ;  /* 0x0000000000527805 */ /* 0x000fe4000001ff00 */
[----:B------:R-:W-:-:S02]  /*1260*/  CS2R R84, SRZ ;  /* 0x0000000000547805 */ /* 0x000fc4000001ff00 */
[----:B------:R-:W-:Y:S02]  /*1270*/  CS2R R86, SRZ ;  /* 0x0000000000567805 */ /* 0x000fe4000001ff00 */
[----:B------:R-:W-:Y:S02]  /*1280*/  CS2R R24, SRZ ;  /* 0x0000000000187805 */ /* 0x000fe4000001ff00 */
[----:B------:R-:W-:Y:S01]  /*1290*/  CS2R R26, SRZ ;  /* 0x00000000001a7805 */ /* 0x000fe2000001ff00 */
[----:B------:R-:W-:Y:S01]  /*12a0*/  IMAD.MOV.U32 R28, RZ, RZ, RZ ;  /* 0x000000ffff1c7224 */ /* 0x000fe200078e00ff */
[----:B------:R-:W-:Y:S06]  /*12b0*/  @P0 BRA `(.L_x_45) ;  /* 0x00000000002c0947 */ /* 0x000fec0003800000 */
[----:B-1-3--:R-:W4:Y:S01]  /*12c0*/  S2R R3, SR_LANEID ;  /* 0x0000000000037919 */ /* 0x00af220000000000 */
[----:B------:R-:W-:Y:S05]  /*12d0*/  WARPSYNC.ALL ;  /* 0x0000000000007948 */ /* 0x000fea0003800000 */
[----:B----4-:R-:W-:-:S05]  /*12e0*/  IMAD.SHL.U32 R5, R3, 0x4, RZ ;  /* 0x0000000403057824 */ /* 0x010fca00078e00ff */
[----:B------:R-:W1:Y:S01]  /*12f0*/  LDS R3, [R5+UR8] ;  /* 0x0000000805037984 */ /* 0x000e620008000800 */
[----:B------:R-:W-:Y:S01]  /*1300*/  IADD3 R6, P3, R5, UR20, RZ ;  /* 0x0000001405067c10 */ /* 0x000fe2000ff7e0ff */
[----:B------:R-:W-:-:S04]  /*1310*/  UMOV UR21, UR38 ;  /* 0x0000002600157c82 */ /* 0x000fc80008000000 */
[----:B------:R-:W-:-:S05]  /*1320*/  IMAD.X R7, RZ, RZ, UR38, P3 ;  /* 0x00000026ff077e24 */ /* 0x000fca00098e06ff */
[----:B-1----:R1:W3:Y:S01]  /*1330*/  ATOMG.E.EXCH.STRONG.GPU PT, RZ, [R6], R3 ;  /* 0x0000000306ff73a8 */ /* 0x0022e200041ee100 */
[----:B------:R-:W-:-:S04]  /*1340*/  DEPBAR {5,4,3,2,1,0} ;  /* 0x0000003f0000791a */ /* 0x000fc80000000000 */
[----:B------:R1:W-:Y:S01]  /*1350*/  UTMACCTL.IV [UR20] ;  /* 0x00000000140079b9 */ /* 0x0003e20008000000 */
[----:B------:R-:W-:Y:S01]  /*1360*/  NOP ;  /* 0x0000000000007918 */ /* 0x000fe20000000000 */
.L_x_45:
[----:B------:R-:W-:Y:S05]  /*1370*/  @P0 BRA `(.L_x_46) ;  /* 0x00000000000c0947 */ /* 0x000fea0003800000 */
[----:B------:R0:W-:Y:S01]  /*1380*/  UTMACMDFLUSH ;  /* 0x00000000000079b7 */ /* 0x0001e20000000000 */
[----:B------:R-:W-:Y:S05]  /*1390*/  @P0 BRA `(.L_x_46) ;  /* 0x0000000000040947 */ /* 0x000fea0003800000 */
[----:B------:R-:W-:-:S04]  /*13a0*/  DEPBAR.LE SB0, 0x0 ;  /* 0x000080000000791a */ /* 0x000fc80000000000 */
.L_x_46:
[----:B------:R-:W-:Y:S05]  /*13b0*/  WARPSYNC.ALL ;  /* 0x0000000000007948 */ /* 0x000fea0003800000 */
[----:B---3--:R-:W-:Y:S01]  /*13c0*/  BAR.SYNC.DEFER_BLOCKING 0x0 ;  /* 0x0000000000007b1d */ /* 0x008fe20000010000 */
[----:B------:R-:W-:Y:S01]  /*13d0*/  USHF.L.U32 UR11, UR37, 0x7, URZ ;  /* 0x00000007250b7899 */ /* 0x000fe2000800063f */
[----:B------:R-:W-:Y:S01]  /*13e0*/  IMAD.MOV.U32 R29, RZ, RZ, RZ ;  /* 0x000000ffff1d7224 */ /* 0x000fe200078e00ff */
[----:B------:R-:W-:Y:S01]  /*13f0*/  USHF.L.U32 UR26, UR36, 0x6, URZ ;  /* 0x00000006241a7899 */ /* 0x000fe2000800063f */
[----:B------:R-:W-:Y:S02]  /*1400*/  CS2R R30, SRZ ;  /* 0x00000000001e7805 */ /* 0x000fe4000001ff00 */
[----:B------:R-:W-:Y:S01]  /*1410*/  CS2R R32, SRZ ;  /* 0x0000000000207805 */ /* 0x000fe2000001ff00 */
[----:B------:R-:W-:Y:S01]  /*1420*/  VOTEU.ALL UP0, P2 ;  /* 0x00000000003f7886 */ /* 0x000fe20001000000 */
[----:B------:R-:W-:Y:S01]  /*1430*/  UMOV UR4, 0x1 ;  /* 0x0000000100047882 */ /* 0x000fe20000000000 */
[----:B------:R-:W-:-:S02]  /*1440*/  CS2R R34, SRZ ;  /* 0x0000000000227805 */ /* 0x000fc4000001ff00 */
[----:B------:R-:W-:Y:S02]  /*1450*/  CS2R R36, SRZ ;  /* 0x0000000000247805 */ /* 0x000fe4000001ff00 */
[----:B------:R-:W-:Y:S01]  /*1460*/  CS2R R38, SRZ ;  /* 0x0000000000267805 */ /* 0x000fe2000001ff00 */
[----:B------:R-:W-:-:S04]  /*1470*/  @!UP0 UIADD3 UR4, -UR4, 0x100000, URZ ;  /* 0x0010000004048890 */ /* 0x000fc8000fffe13f */
[----:B------:R-:W-:Y:S02]  /*1480*/  @!UP0 USHF.L.U32 UR5, UR4, 0xb, URZ ;  /* 0x0000000b04058899 */ /* 0x000fe4000800063f */
[----:B------:R-:W-:Y:S01]  /*1490*/  @!UP0 USHF.L.U32 UR4, UR4, 0x1, URZ ;  /* 0x0000000104048899 */ /* 0x000fe2000800063f */
[----:B------:R-:W-:Y:S01]  /*14a0*/  CS2R R40, SRZ ;  /* 0x0000000000287805 */ /* 0x000fe2000001ff00 */
[----:B------:R-:W-:Y:S01]  /*14b0*/  VOTEU.ALL UP0, P2 ;  /* 0x00000000003f7886 */ /* 0x000fe20001000000 */
[----:B------:R-:W-:Y:S02]  /*14c0*/  CS2R R42, SRZ ;  /* 0x00000000002a7805 */ /* 0x000fe4000001ff00 */
[----:B------:R-:W-:Y:S02]  /*14d0*/  CS2R R44, SRZ ;  /* 0x00000000002c7805 */ /* 0x000fe4000001ff00 */
[----:B------:R-:W-:Y:S02]  /*14e0*/  CS2R R46, SRZ ;  /* 0x00000000002e7805 */ /* 0x000fe4000001ff00 */
[----:B------:R-:W-:-:S02]  /*14f0*/  CS2R R48, SRZ ;  /* 0x0000000000307805 */ /* 0x000fc4000001ff00 */
[----:B------:R-:W-:Y:S02]  /*1500*/  CS2R R50, SRZ ;  /* 0x0000000000327805 */ /* 0x000fe4000001ff00 */
[----:B------:R-:W-:Y:S02]  /*1510*/  CS2R R52, SRZ ;  /* 0x0000000000347805 */ /* 0x000fe4000001ff00 */
[----:B------:R-:W-:Y:S01]  /*1520*/  CS2R R54, SRZ ;  /* 0x0000000000367805 */ /* 0x000fe2000001ff00 */
[----:B------:R-:W3:Y:S02]  /*1530*/  FENCE.VIEW.ASYNC.S ;  /* 0x00000000000073c6 */ /* 0x000ee40000000000 */
[----:B---3--:R3:W1:Y:S01]  /*1540*/  @!UP0 SYNCS.EXCH.64 URZ, [UR8+0x3000], UR4 ;  /* 0x00300004083f85b2 */ /* 0x0086620008000100 */
[----:B------:R-:W-:Y:S05]  /*1550*/  @!P1 BRA `(.L_x_47) ;  /* 0x0000000400789947 */ /* 0x000fea0003800000 */
[----:B-1----:R-:W-:Y:S01]  /*1560*/  USHF.R.U32.HI UR21, URZ, 0x4, UR8 ;  /* 0x000000043f157899 */ /* 0x002fe20008011608 */
[----:B------:R-:W-:Y:S01]  /*1570*/  CS2R R56, SRZ ;  /* 0x0000000000387805 */ /* 0x000fe2000001ff00 */
[----:B---3--:R-:W-:Y:S01]  /*1580*/  UIADD3 UR4, UR8, 0x2000, URZ ;  /* 0x0000200008047890 */ /* 0x008fe2000fffe03f */
[----:B------:R-:W-:Y:S01]  /*1590*/  CS2R R58, SRZ ;  /* 0x00000000003a7805 */ /* 0x000fe2000001ff00 */
[----:B------:R-:W-:Y:S01]  /*15a0*/  USGXT.U32 UR21, UR21, 0xe ;  /* 0x0000000e1515789a */ /* 0x000fe20008000000 */
[----:B------:R-:W-:Y:S01]  /*15b0*/  CS2R R60, SRZ ;  /* 0x00000000003c7805 */ /* 0x000fe2000001ff00 */
[----:B------:R-:W-:Y:S01]  /*15c0*/  USHF.R.U32.HI UR4, URZ, 0x4, UR4 ;  /* 0x000000043f047899 */ /* 0x000fe20008011604 */
[----:B------:R-:W-:Y:S01]  /*15d0*/  CS2R R62, SRZ ;  /* 0x00000000003e7805 */ /* 0x000fe2000001ff00 */
[----:B------:R-:W-:Y:S01]  /*15e0*/  UIADD3 UR12, UP0, UR21, 0x2, URZ ;  /* 0x00000002150c7890 */ /* 0x000fe2000ff1e03f */
[----:B------:R-:W-:Y:S01]  /*15f0*/  CS2R R64, SRZ ;  /* 0x0000000000407805 */ /* 0x000fe2000001ff00 */
[----:B------:R-:W-:Y:S01]  /*1600*/  USGXT.U32 UR4, UR4, 0xe ;  /* 0x0000000e0404789a */ /* 0x000fe20008000000 */
[----:B------:R-:W-:Y:S01]  /*1610*/  CS2R R66, SRZ ;  /* 0x0000000000427805 */ /* 0x000fe2000001ff00 */
[----:B------:R-:W-:Y:S01]  /*1620*/  UMOV UR5, URZ ;  /* 0x0000003f00057c82 */ /* 0x000fe20008000000 */
[----:B------:R-:W-:Y:S01]  /*1630*/  CS2R R68, SRZ ;  /* 0x0000000000447805 */ /* 0x000fe2000001ff00 */
[----:B------:R-:W-:Y:S01]  /*1640*/  UIADD3.X UR13, UR5, -0x7fffffe0, URZ, UP0, !UPT ;  /* 0x80000020050d7890 */ /* 0x000fe200087fe43f */
        /* <DEDUP_REMOVED lines=24> */
[----:B------:R-:W-:Y:S01]  /*17d0*/  CS2R R54, SRZ ;  /* 0x0000000000367805 */ /* 0x000fe2000001ff00 */
[----:B------:R-:W-:Y:S01]  /*17e0*/  UMOV UR14, 0x80 ;  /* 0x00000080000e7882 */ /* 0x000fe20000000000 */
[----:B------:R-:W-:Y:S01]  /*17f0*/  UMOV UR15, 0x40000040 ;  /* 0x40000040000f7882 */ /* 0x000fe20000000000 */
[----:B------:R-:W-:-:S02]  /*1800*/  UIADD3.64 UR28, UR12, 0xfe, URZ ;  /* 0x000000fe0c1c7897 */ /* 0x000fc4000fffe03f */
[----:B------:R-:W-:Y:S02]  /*1810*/  UIADD3.64 UR14, UR4, UR14, URZ ;  /* 0x0000000e040e7297 */ /* 0x000fe4000fffe03f */
[----:B------:R-:W-:Y:S01]  /*1820*/  UIADD3.64 UR32, UR12, 0x100, URZ ;  /* 0x000001000c207897 */ /* 0x000fe2000fffe03f */
[----:B------:R-:W-:Y:S01]  /*1830*/  UMOV UR10, URZ ;  /* 0x0000003f000a7c82 */ /* 0x000fe20008000000 */
[----:B------:R-:W-:Y:S01]  /*1840*/  UMOV UR6, UR4 ;  /* 0x0000000400067c82 */ /* 0x000fe20008000000 */
[----:B------:R-:W-:-:S09]  /*1850*/  UMOV UR7, 0x40000040 ;  /* 0x4000004000077882 */ /* 0x000fd20000000000 */
.L_x_49:
[----:B------:R-:W-:Y:S01]  /*1860*/  BAR.SYNC.DEFER_BLOCKING 0x0 ;  /* 0x0000000000007b1d */ /* 0x000fe20000010000 */
[----:B------:R-:W-:Y:S01]  /*1870*/  @!P2 IMAD.MOV.U32 R3, RZ, RZ, 0x3000 ;  /* 0x00003000ff03a424 */ /* 0x000fe200078e00ff */
[----:B------:R-:W-:Y:S02]  /*1880*/  ELECT P0, URZ, PT ;  /* 0x00000000003f782f */ /* 0x000fe40003800000 */
[----:B------:R-:W-:Y:S02]  /*1890*/  ELECT P1, URZ, PT ;  /* 0x00000000003f782f */ /* 0x000fe40003820000 */
[C---:B------:R-:W-:Y:S01]  /*18a0*/  ISETP.LT.U32.AND P0, PT, R2.reuse, 0x20, P0 ;  /* 0x000000200200780c */ /* 0x040fe20000701070 */
[----:B------:R-:W-:Y:S01]  /*18b0*/  UMOV UR27, UR10 ;  /* 0x0000000a001b7c82 */ /* 0x000fe20008000000 */
[----:B------:R-:W-:-:S11]  /*18c0*/  ISETP.LT.U32.AND P1, PT, R2, 0x20, P1 ;  /* 0x000000200200780c */ /* 0x000fd60000f21070 */
[----:B------:R-:W-:Y:S01]  /*18d0*/  VOTEU.ANY UP0, P0 ;  /* 0x00000000003f7886 */ /* 0x000fe20000000100 */
[----:B------:R-:W-:Y:S01]  /*18e0*/  VOTEU.ANY UP2, P0 ;  /* 0x00000000003f7886 */ /* 0x000fe20000040100 */
[----:B------:R-:W-:Y:S01]  /*18f0*/  VOTEU.ANY UP1, P1 ;  /* 0x00000000003f7886 */ /* 0x000fe20000820100 */
[----:B------:R-:W-:Y:S01]  /*1900*/  VOTEU.ANY UP3, P1 ;  /* 0x00000000003f7886 */ /* 0x000fe20000860100 */
[----:B------:R1:W-:Y:S01]  /*1910*/  @!P2 SYNCS.ARRIVE.TRANS64 RZ, [UR8+0x3000], R3 ;  /* 0x00300003ffffa9a7 */ /* 0x0003e20008000008 */
[----:B------:R3:W-:Y:S06]  /*1920*/  MEMBAR.ALL.CTA ;  /* 0x0000000000007992 */ /* 0x0007ec0000008000 */
[----:B---3--:R-:W3:Y:S01]  /*1930*/  FENCE.VIEW.ASYNC.S ;  /* 0x00000000000073c6 */ /* 0x008ee20000000000 */
[----:B------:R-:W-:Y:S01]  /*1940*/  @UP0 UIADD3 UR9, UR8, 0x3000, URZ ;  /* 0x0000300008090890 */ /* 0x000fe2000fffe03f */
[----:B------:R-:W-:Y:S01]  /*1950*/  @UP0 UMOV UR4, UR16 ;  /* 0x0000001000040c82 */ /* 0x000fe20008000000 */
[----:B------:R-:W-:Y:S01]  /*1960*/  @UP0 UMOV UR5, UR17 ;  /* 0x0000001100050c82 */ /* 0x000fe20008000000 */
[----:B------:R-:W-:-:S02]  /*1970*/  @UP1 UIADD3 UR24, UR8, 0x2000, URZ ;  /* 0x0000200008181890 */ /* 0x000fc4000fffe03f */
[----:B------:R-:W-:Y:S01]  /*1980*/  @UP1 UIADD3 UR25, UR8, 0x3000, URZ ;  /* 0x0000300008191890 */ /* 0x000fe2000fffe03f */
[----:B-1----:R-:W-:Y:S01]  /*1990*/  SHF.L.U32 R3, R4, 0x1f, RZ ;  /* 0x0000001f04037819 */ /* 0x002fe200000006ff */
[----:B------:R-:W-:Y:S01]  /*19a0*/  @UP1 UMOV UR22, UR18 ;  /* 0x0000001200161c82 */ /* 0x000fe20008000000 */
[----:B------:R-:W-:Y:S01]  /*19b0*/  @UP1 UMOV UR23, UR19 ;  /* 0x0000001300171c82 */ /* 0x000fe20008000000 */
[----:B---3--:R-:W-:Y:S06]  /*19c0*/  BAR.SYNC.DEFER_BLOCKING 0x0 ;  /* 0x0000000000007b1d */ /* 0x008fec0000010000 */
[----:B------:R1:W-:Y:S02]  /*19d0*/  @UP2 UTMALDG.2D [UR8], [UR4] ;  /* 0x00000008040025b4 */ /* 0x0003e40008008000 */
[----:B------:R-:W-:Y:S06]  /*19e0*/  BAR.SYNC.DEFER_BLOCKING 0x0 ;  /* 0x0000000000007b1d */ /* 0x000fec0000010000 */
[----:B------:R1:W-:Y:S02]  /*19f0*/  @UP3 UTMALDG.2D [UR24], [UR22] ;  /* 0x00000018160035b4 */ /* 0x0003e40008008000 */
[----:B------:R-:W-:Y:S06]  /*1a00*/  BAR.SYNC.DEFER_BLOCKING 0x0 ;  /* 0x0000000000007b1d */ /* 0x000fec0000010000 */
[----:B------:R-:W3:Y:S02]  /*1a10*/  SYNCS.PHASECHK.TRANS64.TRYWAIT P0, [UR8+0x3000], R3 ;  /* 0x00300003ff0075a7 */ /* 0x000ee40008000148 */
[----:B-1-3--:R-:W-:Y:S05]  /*1a20*/  @!P0 BRA `(.L_x_48) ;  /* 0x00000004006c8947 */ /* 0x00afea0003800000 */
.L_x_50:
[----:B------:R-:W-:Y:S02]  /*1a30*/  WARPGROUP.DEPBAR.LE gsb0, 0x0 ;  /* 0x00008000000079c5 */ /* 0x000fe40000010000 */
[----:B------:R-:W-:Y:S01]  /*1a40*/  WARPGROUP.ARRIVE ;  /* 0x00000000000079c5 */ /* 0x000fe20000000000 */
[----:B------:R-:W-:Y:S01]  /*1a50*/  UMOV UR4, UR21 ;  /* 0x0000001500047c82 */ /* 0x000fe20008000000 */
[----:B------:R-:W-:Y:S01]  /*1a60*/  UMOV UR5, 0x80000020 ;  /* 0x8000002000057882 */ /* 0x000fe20000000000 */
[----:B------:R-:W-:Y:S01]  /*1a70*/  UMOV UR30, UR6 ;  /* 0x00000006001e7c82 */ /* 0x000fe20008000000 */
[----:B------:R-:W-:Y:S01]  /*1a80*/  UMOV UR31, UR7 ;  /* 0x00000007001f7c82 */ /* 0x000fe20008000000 */
[----:B------:R-:W1:Y:S01]  /*1a90*/  LDC R3, c[0x0][0x230] ;  /* 0x00008c00ff037b82 */ /* 0x000e620000000800 */
[----:B------:R-:W-:Y:S01]  /*1aa0*/  HGMMA.64x64x16.F32.BF16 R56, gdesc[UR4].tnspB, R56 ;  /* 0x40e00000043879f0 */ /* 0x000fe20008701838 */
[----:B------:R-:W-:Y:S01]  /*1ab0*/  UIADD3 UR10, UR10, 0x20, URZ ;  /* 0x000000200a0a7890 */ /* 0x000fe2000fffe03f */
[----:B------:R-:W-:Y:S01]  /*1ac0*/  LOP3.LUT R4, R4, 0x1, RZ, 0x3c, !PT ;  /* 0x0000000104047812 */ /* 0x000fe200078e3cff */
[----:B------:R-:W-:Y:S01]  /*1ad0*/  UMOV UR34, UR14 ;  /* 0x0000000e00227c82 */ /* 0x000fe20008000000 */
[----:B------:R-:W-:-:S03]  /*1ae0*/  UMOV UR35, UR15 ;  /* 0x0000000f00237c82 */ /* 0x000fc60008000000 */
[----:B-1----:R-:W-:Y:S01]  /*1af0*/  ISETP.LE.AND P0, PT, R3, UR10, PT ;  /* 0x0000000a03007c0c */ /* 0x002fe2000bf03270 */
[----:B------:R-:W-:Y:S04]  /*1b00*/  HGMMA.64x64x16.F32.BF16 R56, gdesc[UR12].tnspB, R56 ;  /* 0x40e000000c3879f0 */ /* 0x000fe80008701838 */
[----:B------:R-:W-:Y:S04]  /*1b10*/  HGMMA.64x64x16.F32.BF16 R24, gdesc[UR28].tnspB, R24 ;  /* 0x40e000001c1879f0 */ /* 0x000fe80008701818 */
[----:B------:R-:W-:Y:S04]  /*1b20*/  HGMMA.64x64x16.F32.BF16 R24, gdesc[UR32].tnspB, R24, gsb0 ;  /* 0x40e00000201879f0 */ /* 0x000fe80008001818 */
[----:B------:R-:W-:Y:S05]  /*1b30*/  @!P0 BRA `(.L_x_49) ;  /* 0xfffffffc00488947 */ /* 0x000fea000383ffff */
.L_x_47:
[----:B------:R-:W-:Y:S02]  /*1b40*/  WARPGROUP.DEPBAR.LE gsb0, 0x0 ;  /* 0x00008000000079c5 */ /* 0x000fe40000010000 */
[----:B-1----:R-:W-:Y:S01]  /*1b50*/  BAR.SYNC.DEFER_BLOCKING 0x0 ;  /* 0x0000000000007b1d */ /* 0x002fe20000010000 */
[C---:B------:R-:W-:Y:S01]  /*1b60*/  IMAD.SHL.U32 R3, R0.reuse, 0x80, RZ ;  /* 0x0000008000037824 */ /* 0x040fe200078e00ff */
[----:B------:R-:W-:Y:S01]  /*1b70*/  ELECT P0, URZ, PT ;  /* 0x00000000003f782f */ /* 0x000fe20003800000 */
[----:B------:R-:W-:Y:S01]  /*1b80*/  IMAD.SHL.U32 R4, R0, 0x10, RZ ;  /* 0x0000001000047824 */ /* 0x000fe200078e00ff */
[----:B------:R-:W-:Y:S02]  /*1b90*/  F2FP.BF16.F32.PACK_AB R56, R57, R56 ;  /* 0x000000383938723e */ /* 0x000fe400000010ff */
[----:B------:R-:W-:Y:S01]  /*1ba0*/  LOP3.LUT R3, R3, 0x780, RZ, 0xc0, !PT ;  /* 0x0000078003037812 */ /* 0x000fe200078ec0ff */
[----:B------:R-:W-:Y:S01]  /*1bb0*/  UMOV UR9, UR26 ;  /* 0x0000001a00097c82 */ /* 0x000fe20008000000 */
[----:B------:R-:W-:Y:S01]  /*1bc0*/  F2FP.BF16.F32.PACK_AB R57, R59, R58 ;  /* 0x0000003a3b39723e */ /* 0x000fe200000010ff */
[----:B------:R-:W-:Y:S01]  /*1bd0*/  UMOV UR10, UR11 ;  /* 0x0000000b000a7c82 */ /* 0x000fe20008000000 */
[----:B------:R-:W-:-:S02]  /*1be0*/  LOP3.LUT R3, R3, 0x70, R4, 0xf8, !PT ;  /* 0x0000007003037812 */ /* 0x000fc400078ef804 */
[----:B------:R-:W-:Y:S02]  /*1bf0*/  F2FP.BF16.F32.PACK_AB R24, R25, R24 ;  /* 0x000000181918723e */ /* 0x000fe400000010ff */
[----:B------:R-:W-:Y:S01]  /*1c00*/  LOP3.LUT R3, R3, 0x10, R0, 0x78, !PT ;  /* 0x0000001003037812 */ /* 0x000fe200078e7800 */
[----:B------:R-:W-:Y:S01]  /*1c10*/  IMAD.SHL.U32 R0, R0, 0x40, RZ ;  /* 0x0000004000007824 */ /* 0x000fe200078e00ff */
[----:B------:R-:W-:Y:S02]  /*1c20*/  ISETP.LT.U32.AND P0, PT, R2, 0x20, P0 ;  /* 0x000000200200780c */ /* 0x000fe40000701070 */
[----:B------:R-:W-:Y:S02]  /*1c30*/  F2FP.BF16.F32.PACK_AB R58, R61, R60 ;  /* 0x0000003c3d3a723e */ /* 0x000fe400000010ff */
[----:B------:R-:W-:Y:S02]  /*1c40*/  LOP3.LUT R0, R3, 0x1800, R0, 0xf8, !PT ;  /* 0x0000180003007812 */ /* 0x000fe400078ef800 */
[----:B------:R-:W-:Y:S01]  /*1c50*/  F2FP.BF16.F32.PACK_AB R59, R63, R62 ;  /* 0x0000003e3f3b723e */ /* 0x000fe200000010ff */
[----:B------:R-:W1:Y:S01]  /*1c60*/  @!P2 SYNCS.CCTL.IV [UR8+0x3000] ;  /* 0x00300000ff00a9b1 */ /* 0x000e620008000008 */
[C---:B------:R-:W-:Y:S01]  /*1c70*/  LOP3.LUT R3, R0.reuse, 0x20, RZ, 0x3c, !PT ;  /* 0x0000002000037812 */ /* 0x040fe200078e3cff */
[C---:B------:R-:W-:Y:S01]  /*1c80*/  VIADD R2, R0.reuse, UR8 ;  /* 0x0000000800027c36 */ /* 0x040fe20008000000 */
[----:B-1----:R-:W-:Y:S01]  /*1c90*/  BAR.SYNC.DEFER_BLOCKING 0x0 ;  /* 0x0000000000007b1d */ /* 0x002fe20000010000 */
[----:B------:R-:W-:-:S02]  /*1ca0*/  LOP3.LUT R4, R0, 0x40, RZ, 0x3c, !PT ;  /* 0x0000004000047812 */ /* 0x000fc400078e3cff */
[----:B------:R-:W-:Y:S01]  /*1cb0*/  F2FP.BF16.F32.PACK_AB R64, R65, R64 ;  /* 0x000000404140723e */ /* 0x000fe200000010ff */
[----:B------:R-:W-:Y:S01]  /*1cc0*/  VIADD R3, R3, UR8 ;  /* 0x0000000803037c36 */ /* 0x000fe20008000000 */
[----:B------:R-:W-:Y:S01]  /*1cd0*/  F2FP.BF16.F32.PACK_AB R25, R27, R26 ;  /* 0x0000001a1b19723e */ /* 0x000fe200000010ff */
[----:B------:R-:W-:Y:S01]  /*1ce0*/  VIADD R4, R4, UR8 ;  /* 0x0000000804047c36 */ /* 0x000fe20008000000 */
[----:B------:R-:W-:Y:S01]  /*1cf0*/  F2FP.BF16.F32.PACK_AB R65, R67, R66 ;  /* 0x000000424341723e */ /* 0x000fe200000010ff */
[----:B------:R-:W-:Y:S01]  /*1d00*/  VOTEU.ANY UP0, P0 ;  /* 0x00000000003f7886 */ /* 0x000fe20000000100 */
[----:B------:R-:W-:Y:S01]  /*1d10*/  F2FP.BF16.F32.PACK_AB R26, R29, R28 ;  /* 0x0000001c1d1a723e */ /* 0x000fe200000010ff */
[----:B------:R-:W-:Y:S01]  /*1d20*/  VOTEU.ANY UP1, P0 ;  /* 0x00000000003f7886 */ /* 0x000fe20000020100 */
[----:B------:R-:W-:Y:S02]  /*1d30*/  F2FP.BF16.F32.PACK_AB R27, R31, R30 ;  /* 0x0000001e1f1b723e */ /* 0x000fe400000010ff */
[----:B------:R-:W-:Y:S01]  /*1d40*/  F2FP.BF16.F32.PACK_AB R32, R33, R32 ;  /* 0x000000202120723e */ /* 0x000fe200000010ff */
[----:B---3--:R-:W-:Y:S01]  /*1d50*/  @UP0 UMOV UR4, UR20 ;  /* 0x0000001400040c82 */ /* 0x008fe20008000000 */
[----:B------:R-:W-:Y:S01]  /*1d60*/  LOP3.LUT R0, R0, 0x60, RZ, 0x3c, !PT ;  /* 0x0000006000007812 */ /* 0x000fe200078e3cff */
[----:B------:R-:W-:Y:S01]  /*1d70*/  @UP0 UMOV UR5, UR38 ;  /* 0x0000002600050c82 */ /* 0x000fe20008000000 */
[----:B------:R-:W-:-:S02]  /*1d80*/  F2FP.BF16.F32.PACK_AB R66, R69, R68 ;  /* 0x000000444542723e */ /* 0x000fc400000010ff */
[----:B------:R-:W-:Y:S01]  /*1d90*/  F2FP.BF16.F32.PACK_AB R67, R71, R70 ;  /* 0x000000464743723e */ /* 0x000fe200000010ff */
[----:B------:R-:W-:Y:S01]  /*1da0*/  VIADD R0, R0, UR8 ;  /* 0x0000000800007c36 */ /* 0x000fe20008000000 */
[----:B------:R-:W-:Y:S02]  /*1db0*/  F2FP.BF16.F32.PACK_AB R72, R73, R72 ;  /* 0x000000484948723e */ /* 0x000fe400000010ff */
[----:B------:R-:W-:Y:S01]  /*1dc0*/  F2FP.BF16.F32.PACK_AB R33, R35, R34 ;  /* 0x000000222321723e */ /* 0x000fe200000010ff */
[----:B------:R-:W-:Y:S01]  /*1dd0*/  STSM.16.M88.4 [R2], R56 ;  /* 0x0000003802007844 */ /* 0x000fe20000000200 */
[----:B------:R-:W-:Y:S02]  /*1de0*/  F2FP.BF16.F32.PACK_AB R73, R75, R74 ;  /* 0x0000004a4b49723e */ /* 0x000fe400000010ff */
[----:B------:R-:W-:Y:S01]  /*1df0*/  F2FP.BF16.F32.PACK_AB R34, R37, R36 ;  /* 0x000000242522723e */ /* 0x000fe200000010ff */
[----:B------:R-:W-:Y:S01]  /*1e00*/  STSM.16.M88.4 [R2+0x2000], R24 ;  /* 0x0020001802007844 */ /* 0x000fe20000000200 */
[----:B------:R-:W-:-:S02]  /*1e10*/  F2FP.BF16.F32.PACK_AB R35, R39, R38 ;  /* 0x000000262723723e */ /* 0x000fc400000010ff */
[----:B------:R-:W-:Y:S01]  /*1e20*/  F2FP.BF16.F32.PACK_AB R40, R41, R40 ;  /* 0x000000282928723e */ /* 0x000fe200000010ff */
[----:B------:R-:W-:Y:S01]  /*1e30*/  STSM.16.M88.4 [R3], R64 ;  /* 0x0000004003007844 */ /* 0x000fe20000000200 */
[----:B------:R-:W-:Y:S02]  /*1e40*/  F2FP.BF16.F32.PACK_AB R74, R77, R76 ;  /* 0x0000004c4d4a723e */ /* 0x000fe400000010ff */
[----:B------:R-:W-:Y:S01]  /*1e50*/  F2FP.BF16.F32.PACK_AB R75, R79, R78 ;  /* 0x0000004e4f4b723e */ /* 0x000fe200000010ff */
[----:B------:R-:W-:Y:S01]  /*1e60*/  STSM.16.M88.4 [R3+0x2000], R32 ;  /* 0x0020002003007844 */ /* 0x000fe20000000200 */
[----:B------:R-:W-:Y:S02]  /*1e70*/  F2FP.BF16.F32.PACK_AB R80, R81, R80 ;  /* 0x000000505150723e */ /* 0x000fe400000010ff */
[----:B------:R-:W-:Y:S01]  /*1e80*/  F2FP.BF16.F32.PACK_AB R41, R43, R42 ;  /* 0x0000002a2b29723e */ /* 0x000fe200000010ff */
[----:B------:R-:W-:Y:S01]  /*1e90*/  STSM.16.M88.4 [R4], R72 ;  /* 0x0000004804007844 */ /* 0x000fe20000000200 */
[----:B------:R-:W-:-:S02]  /*1ea0*/  F2FP.BF16.F32.PACK_AB R81, R83, R82 ;  /* 0x000000525351723e */ /* 0x000fc400000010ff */
[----:B------:R-:W-:Y:S02]  /*1eb0*/  F2FP.BF16.F32.PACK_AB R42, R45, R44 ;  /* 0x0000002c2d2a723e */ /* 0x000fe400000010ff */
[----:B------:R-:W-:Y:S02]  /*1ec0*/  F2FP.BF16.F32.PACK_AB R43, R47, R46 ;  /* 0x0000002e2f2b723e */ /* 0x000fe400000010ff */
[----:B------:R-:W-:Y:S02]  /*1ed0*/  F2FP.BF16.F32.PACK_AB R48, R49, R48 ;  /* 0x000000303130723e */ /* 0x000fe400000010ff */
[----:B------:R-:W-:Y:S01]  /*1ee0*/  F2FP.BF16.F32.PACK_AB R82, R85, R84 ;  /* 0x000000545552723e */ /* 0x000fe200000010ff */
[----:B------:R-:W-:Y:S01]  /*1ef0*/  STSM.16.M88.4 [R4+0x2000], R40 ;  /* 0x0020002804007844 */ /* 0x000fe20000000200 */
[----:B------:R-:W-:Y:S02]  /*1f00*/  F2FP.BF16.F32.PACK_AB R83, R87, R86 ;  /* 0x000000565753723e */ /* 0x000fe400000010ff */
[----:B------:R-:W-:-:S02]  /*1f10*/  F2FP.BF16.F32.PACK_AB R49, R51, R50 ;  /* 0x000000323331723e */ /* 0x000fc400000010ff */
[----:B------:R-:W-:Y:S01]  /*1f20*/  F2FP.BF16.F32.PACK_AB R50, R53, R52 ;  /* 0x000000343532723e */ /* 0x000fe200000010ff */
[----:B------:R-:W-:Y:S01]  /*1f30*/  STSM.16.M88.4 [R0], R80 ;  /* 0x0000005000007844 */ /* 0x000fe20000000200 */
[----:B------:R-:W-:-:S05]  /*1f40*/  F2FP.BF16.F32.PACK_AB R51, R55, R54 ;  /* 0x000000363733723e */ /* 0x000fca00000010ff */
[----:B------:R-:W-:Y:S01]  /*1f50*/  STSM.16.M88.4 [R0+0x2000], R48 ;  /* 0x0020003000007844 */ /* 0x000fe20000000200 */
[----:B------:R1:W-:Y:S06]  /*1f60*/  MEMBAR.ALL.CTA ;  /* 0x0000000000007992 */ /* 0x0003ec0000008000 */
[----:B-1----:R-:W1:Y:S02]  /*1f70*/  FENCE.VIEW.ASYNC.S ;  /* 0x00000000000073c6 */ /* 0x002e640000000000 */
[----:B-1----:R-:W-:Y:S06]  /*1f80*/  BAR.SYNC.DEFER_BLOCKING 0x0 ;  /* 0x0000000000007b1d */ /* 0x002fec0000010000 */
[----:B------:R1:W-:Y:S01]  /*1f90*/  @UP1 UTMASTG.2D [UR8], [UR4] ;  /* 0x00000008040013b5 */ /* 0x0003e20008008000 */
[----:B------:R0:W-:Y:S01]  /*1fa0*/  UTMACMDFLUSH ;  /* 0x00000000000079b7 */ /* 0x0001e20000000000 */
[----:B------:R-:W-:-:S04]  /*1fb0*/  DEPBAR.LE SB0, 0x0 ;  /* 0x000080000000791a */ /* 0x000fc80000000000 */
[----:B------:R-:W-:Y:S06]  /*1fc0*/  BAR.SYNC.DEFER_BLOCKING 0x0 ;  /* 0x0000000000007b1d */ /* 0x000fec0000010000 */
[----:B-1----:R-:W-:Y:S05]  /*1fd0*/  EXIT ;  /* 0x000000000000794d */ /* 0x002fea0003800000 */
.L_x_48:
[----:B------:R-:W1:Y:S02]  /*1fe0*/  SYNCS.PHASECHK.TRANS64.TRYWAIT P0, [UR8+0x3000], R3 ;  /* 0x00300003ff0075a7 */ /* 0x000e640008000148 */
[----:B-1----:R-:W-:Y:S05]  /*1ff0*/  @!P0 BRA `(.L_x_48) ;  /* 0xfffffffc00f88947 */ /* 0x002fea000383ffff */
[----:B------:R-:W-:Y:S05]  /*2000*/  BRA `(.L_x_50) ;  /* 0xfffffff800887947 */ /* 0x000fea000383ffff */
.L_x_51:
[----:B------:R-:W-:-:S00]  /*2010*/  BRA `(.L_x_51) ;  /* 0xfffffffc00fc7947 */ /* 0x000fc0000383ffff */
[----:B------:R-:W-:-:S00]  /*2020*/  NOP ;  /* 0x0000000000007918 */ /* 0x000fc00000000000 */
        /* <DEDUP_REMOVED lines=13> */
.L_x_52:


//--------------------- .nv.shared.gluon_wgmma    --------------------------
	.section	.nv.shared.gluon_wgmma,"aw",@nobits
	.sectionflags	@""
	.align	16
	.zero		1024


//--------------------- .nv.shared.reserved.0     --------------------------
	.section	.nv.shared.reserved.0,"aw",@nobits
	.weak		__nv_reservedSMEM_offset_0_alias
	.size		__nv_reservedSMEM_offset_0_alias, 0, 0
	.other		__nv_reservedSMEM_offset_0_alias,@"STO_CUDA_RESERVED_SHARED STV_DEFAULT"
__nv_reservedSMEM_offset_0_alias:
	.zero		0


//--------------------- .nv.constant0.gluon_wgmma --------------------------
	.section	.nv.constant0.gluon_wgmma,"a",@progbits
	.sectionflags	@""
	.align	4
.nv.constant0.gluon_wgmma:
	.zero		608


//--------------------- SYMBOLS --------------------------

	.type		.nv.reservedSmem.offset0,@object
	.size		.nv.reservedSmem.offset0,0x4
